//
// Generated by NVIDIA NVVM Compiler
//
// Compiler Build ID: CL-36424714
// Cuda compilation tools, release 13.0, V13.0.88
// Based on NVVM 20.0.0
//

.version 9.0
.target sm_100
.address_size 64

	// .globl	_Z34matrixMultiplicationGPU_non_sharedPfS_S_iii
// _ZZ28matrixMultiplicationGPUTiledPfS_S_iiiE3Mds has been demoted
// _ZZ28matrixMultiplicationGPUTiledPfS_S_iiiE3Nds has been demoted

.visible .entry _Z34matrixMultiplicationGPU_non_sharedPfS_S_iii(
	.param .u64 .ptr .align 1 _Z34matrixMultiplicationGPU_non_sharedPfS_S_iii_param_0,
	.param .u64 .ptr .align 1 _Z34matrixMultiplicationGPU_non_sharedPfS_S_iii_param_1,
	.param .u64 .ptr .align 1 _Z34matrixMultiplicationGPU_non_sharedPfS_S_iii_param_2,
	.param .u32 _Z34matrixMultiplicationGPU_non_sharedPfS_S_iii_param_3,
	.param .u32 _Z34matrixMultiplicationGPU_non_sharedPfS_S_iii_param_4,
	.param .u32 _Z34matrixMultiplicationGPU_non_sharedPfS_S_iii_param_5
)
{
	.reg .pred 	%p<13>;
	.reg .b32 	%r<41>;
	.reg .b32 	%f<68>;
	.reg .b64 	%rd<53>;

	ld.param.u64 	%rd7, [_Z34matrixMultiplicationGPU_non_sharedPfS_S_iii_param_0];
	ld.param.u64 	%rd8, [_Z34matrixMultiplicationGPU_non_sharedPfS_S_iii_param_1];
	ld.param.u64 	%rd6, [_Z34matrixMultiplicationGPU_non_sharedPfS_S_iii_param_2];
	ld.param.u32 	%r18, [_Z34matrixMultiplicationGPU_non_sharedPfS_S_iii_param_3];
	ld.param.u32 	%r20, [_Z34matrixMultiplicationGPU_non_sharedPfS_S_iii_param_4];
	ld.param.u32 	%r19, [_Z34matrixMultiplicationGPU_non_sharedPfS_S_iii_param_5];
	cvta.to.global.u64 	%rd1, %rd8;
	cvta.to.global.u64 	%rd2, %rd7;
	mov.u32 	%r21, %ctaid.y;
	mov.u32 	%r22, %ntid.y;
	mov.u32 	%r23, %tid.y;
	mad.lo.s32 	%r1, %r21, %r22, %r23;
	mov.u32 	%r24, %ctaid.x;
	mov.u32 	%r25, %ntid.x;
	mov.u32 	%r26, %tid.x;
	mad.lo.s32 	%r2, %r24, %r25, %r26;
	setp.ge.s32 	%p1, %r1, %r20;
	setp.ge.s32 	%p2, %r2, %r19;
	or.pred  	%p3, %p1, %p2;
	@%p3 bra 	$L__BB0_14;
	setp.lt.s32 	%p4, %r18, 1;
	mov.f32 	%f67, 0f00000000;
	@%p4 bra 	$L__BB0_13;
	mul.lo.s32 	%r3, %r18, %r1;
	and.b32  	%r4, %r18, 7;
	setp.lt.u32 	%p5, %r18, 8;
	mov.f32 	%f67, 0f00000000;
	mov.b32 	%r39, 0;
	@%p5 bra 	$L__BB0_5;
	and.b32  	%r39, %r18, 2147483640;
	neg.s32 	%r37, %r39;
	shl.b32 	%r7, %r19, 3;
	mul.wide.u32 	%rd9, %r3, 4;
	add.s64 	%rd10, %rd9, %rd2;
	add.s64 	%rd52, %rd10, 16;
	mov.f32 	%f67, 0f00000000;
	mul.wide.s32 	%rd13, %r19, 4;
	mov.u32 	%r36, %r2;
$L__BB0_4:
	.pragma "nounroll";
	ld.global.f32 	%f17, [%rd52+-16];
	mul.wide.s32 	%rd11, %r36, 4;
	add.s64 	%rd12, %rd1, %rd11;
	ld.global.f32 	%f18, [%rd12];
	fma.rn.f32 	%f19, %f17, %f18, %f67;
	ld.global.f32 	%f20, [%rd52+-12];
	add.s64 	%rd14, %rd12, %rd13;
	ld.global.f32 	%f21, [%rd14];
	fma.rn.f32 	%f22, %f20, %f21, %f19;
	ld.global.f32 	%f23, [%rd52+-8];
	add.s64 	%rd15, %rd14, %rd13;
	ld.global.f32 	%f24, [%rd15];
	fma.rn.f32 	%f25, %f23, %f24, %f22;
	ld.global.f32 	%f26, [%rd52+-4];
	add.s64 	%rd16, %rd15, %rd13;
	ld.global.f32 	%f27, [%rd16];
	fma.rn.f32 	%f28, %f26, %f27, %f25;
	ld.global.f32 	%f29, [%rd52];
	add.s64 	%rd17, %rd16, %rd13;
	ld.global.f32 	%f30, [%rd17];
	fma.rn.f32 	%f31, %f29, %f30, %f28;
	ld.global.f32 	%f32, [%rd52+4];
	add.s64 	%rd18, %rd17, %rd13;
	ld.global.f32 	%f33, [%rd18];
	fma.rn.f32 	%f34, %f32, %f33, %f31;
	ld.global.f32 	%f35, [%rd52+8];
	add.s64 	%rd19, %rd18, %rd13;
	ld.global.f32 	%f36, [%rd19];
	fma.rn.f32 	%f37, %f35, %f36, %f34;
	ld.global.f32 	%f38, [%rd52+12];
	add.s64 	%rd20, %rd19, %rd13;
	ld.global.f32 	%f39, [%rd20];
	fma.rn.f32 	%f67, %f38, %f39, %f37;
	add.s32 	%r37, %r37, 8;
	add.s32 	%r36, %r36, %r7;
	add.s64 	%rd52, %rd52, 32;
	setp.ne.s32 	%p6, %r37, 0;
	@%p6 bra 	$L__BB0_4;
$L__BB0_5:
	setp.eq.s32 	%p7, %r4, 0;
	@%p7 bra 	$L__BB0_13;
	and.b32  	%r13, %r18, 3;
	setp.lt.u32 	%p8, %r4, 4;
	@%p8 bra 	$L__BB0_8;
	add.s32 	%r28, %r39, %r3;
	mul.wide.u32 	%rd21, %r28, 4;
	add.s64 	%rd22, %rd2, %rd21;
	ld.global.f32 	%f41, [%rd22];
	mad.lo.s32 	%r29, %r39, %r19, %r2;
	mul.wide.s32 	%rd23, %r29, 4;
	add.s64 	%rd24, %rd1, %rd23;
	ld.global.f32 	%f42, [%rd24];
	fma.rn.f32 	%f43, %f41, %f42, %f67;
	cvt.u64.u32 	%rd25, %r3;
	cvt.u64.u32 	%rd26, %r39;
	add.s64 	%rd27, %rd26, %rd25;
	shl.b64 	%rd28, %rd27, 2;
	add.s64 	%rd29, %rd2, %rd28;
	ld.global.f32 	%f44, [%rd29+4];
	mul.wide.s32 	%rd30, %r19, 4;
	add.s64 	%rd31, %rd24, %rd30;
	ld.global.f32 	%f45, [%rd31];
	fma.rn.f32 	%f46, %f44, %f45, %f43;
	ld.global.f32 	%f47, [%rd29+8];
	add.s64 	%rd32, %rd31, %rd30;
	ld.global.f32 	%f48, [%rd32];
	fma.rn.f32 	%f49, %f47, %f48, %f46;
	ld.global.f32 	%f50, [%rd29+12];
	add.s64 	%rd33, %rd32, %rd30;
	ld.global.f32 	%f51, [%rd33];
	fma.rn.f32 	%f67, %f50, %f51, %f49;
	add.s32 	%r39, %r39, 4;
$L__BB0_8:
	setp.eq.s32 	%p9, %r13, 0;
	@%p9 bra 	$L__BB0_13;
	setp.eq.s32 	%p10, %r13, 1;
	@%p10 bra 	$L__BB0_11;
	add.s32 	%r30, %r39, %r3;
	mul.wide.u32 	%rd34, %r30, 4;
	add.s64 	%rd35, %rd2, %rd34;
	ld.global.f32 	%f53, [%rd35];
	mad.lo.s32 	%r31, %r39, %r19, %r2;
	mul.wide.s32 	%rd36, %r31, 4;
	add.s64 	%rd37, %rd1, %rd36;
	ld.global.f32 	%f54, [%rd37];
	fma.rn.f32 	%f55, %f53, %f54, %f67;
	cvt.u64.u32 	%rd38, %r3;
	cvt.u64.u32 	%rd39, %r39;
	add.s64 	%rd40, %rd39, %rd38;
	shl.b64 	%rd41, %rd40, 2;
	add.s64 	%rd42, %rd2, %rd41;
	ld.global.f32 	%f56, [%rd42+4];
	mul.wide.s32 	%rd43, %r19, 4;
	add.s64 	%rd44, %rd37, %rd43;
	ld.global.f32 	%f57, [%rd44];
	fma.rn.f32 	%f67, %f56, %f57, %f55;
	add.s32 	%r39, %r39, 2;
$L__BB0_11:
	and.b32  	%r32, %r18, 1;
	setp.eq.b32 	%p11, %r32, 1;
	not.pred 	%p12, %p11;
	@%p12 bra 	$L__BB0_13;
	add.s32 	%r33, %r39, %r3;
	mul.wide.u32 	%rd45, %r33, 4;
	add.s64 	%rd46, %rd2, %rd45;
	ld.global.f32 	%f58, [%rd46];
	mad.lo.s32 	%r34, %r39, %r19, %r2;
	mul.wide.s32 	%rd47, %r34, 4;
	add.s64 	%rd48, %rd1, %rd47;
	ld.global.f32 	%f59, [%rd48];
	fma.rn.f32 	%f67, %f58, %f59, %f67;
$L__BB0_13:
	mad.lo.s32 	%r35, %r19, %r1, %r2;
	cvta.to.global.u64 	%rd49, %rd6;
	mul.wide.s32 	%rd50, %r35, 4;
	add.s64 	%rd51, %rd49, %rd50;
	st.global.f32 	[%rd51], %f67;
$L__BB0_14:
	ret;

}
	// .globl	_Z28matrixMultiplicationGPUTiledPfS_S_iii
.visible .entry _Z28matrixMultiplicationGPUTiledPfS_S_iii(
	.param .u64 .ptr .align 1 _Z28matrixMultiplicationGPUTiledPfS_S_iii_param_0,
	.param .u64 .ptr .align 1 _Z28matrixMultiplicationGPUTiledPfS_S_iii_param_1,
	.param .u64 .ptr .align 1 _Z28matrixMultiplicationGPUTiledPfS_S_iii_param_2,
	.param .u32 _Z28matrixMultiplicationGPUTiledPfS_S_iii_param_3,
	.param .u32 _Z28matrixMultiplicationGPUTiledPfS_S_iii_param_4,
	.param .u32 _Z28matrixMultiplicationGPUTiledPfS_S_iii_param_5
)
{
	.reg .pred 	%p<26>;
	.reg .b32 	%r<74>;
	.reg .b32 	%f<181>;
	.reg .b64 	%rd<27>;
	// demoted variable
	.shared .align 4 .b8 _ZZ28matrixMultiplicationGPUTiledPfS_S_iiiE3Mds[1024];
	// demoted variable
	.shared .align 4 .b8 _ZZ28matrixMultiplicationGPUTiledPfS_S_iiiE3Nds[1024];
	ld.param.u64 	%rd4, [_Z28matrixMultiplicationGPUTiledPfS_S_iii_param_0];
	ld.param.u64 	%rd5, [_Z28matrixMultiplicationGPUTiledPfS_S_iii_param_1];
	ld.param.u32 	%r33, [_Z28matrixMultiplicationGPUTiledPfS_S_iii_param_3];
	ld.param.u32 	%r34, [_Z28matrixMultiplicationGPUTiledPfS_S_iii_param_4];
	ld.param.u32 	%r35, [_Z28matrixMultiplicationGPUTiledPfS_S_iii_param_5];
	cvta.to.global.u64 	%rd1, %rd5;
	cvta.to.global.u64 	%rd2, %rd4;
	mov.u32 	%r36, %ctaid.x;
	mov.u32 	%r37, %ctaid.y;
	mov.u32 	%r1, %tid.x;
	mov.u32 	%r2, %tid.y;
	shl.b32 	%r38, %r37, 4;
	add.s32 	%r3, %r38, %r2;
	shl.b32 	%r4, %r36, 4;
	add.s32 	%r5, %r4, %r1;
	setp.lt.s32 	%p1, %r33, 1;
	mov.f32 	%f180, 0f00000000;
	@%p1 bra 	$L__BB1_19;
	add.s32 	%r6, %r33, 15;
	shl.b32 	%r40, %r2, 6;
	mov.u32 	%r41, _ZZ28matrixMultiplicationGPUTiledPfS_S_iiiE3Mds;
	add.s32 	%r7, %r41, %r40;
	mul.lo.s32 	%r8, %r33, %r3;
	mov.u32 	%r42, _ZZ28matrixMultiplicationGPUTiledPfS_S_iiiE3Nds;
	shl.b32 	%r43, %r1, 2;
	add.s32 	%r10, %r42, %r43;
	add.s32 	%r9, %r10, %r40;
	setp.lt.u32 	%p2, %r33, 17;
	mov.f32 	%f180, 0f00000000;
	mov.b32 	%r73, 0;
	@%p2 bra 	$L__BB1_13;
	shr.u32 	%r45, %r6, 4;
	and.b32  	%r46, %r45, 134217726;
	neg.s32 	%r72, %r46;
	add.s32 	%r47, %r2, 16;
	mad.lo.s32 	%r48, %r35, %r47, %r1;
	add.s32 	%r69, %r48, %r4;
	mad.lo.s32 	%r49, %r2, %r35, %r1;
	add.s32 	%r68, %r49, %r4;
	add.s32 	%r66, %r1, %r8;
	mov.f32 	%f180, 0f00000000;
	mov.b32 	%r71, 16;
	cvt.u64.u32 	%rd10, %r8;
	cvt.u64.u32 	%rd11, %r1;
	mov.u32 	%r67, %r1;
	mov.u32 	%r70, %r2;
$L__BB1_3:
	setp.ge.s32 	%p3, %r3, %r34;
	setp.ge.s32 	%p4, %r67, %r33;
	mov.f32 	%f172, 0f00000000;
	or.pred  	%p5, %p3, %p4;
	@%p5 bra 	$L__BB1_5;
	mul.wide.u32 	%rd6, %r66, 4;
	add.s64 	%rd7, %rd2, %rd6;
	ld.global.f32 	%f172, [%rd7];
$L__BB1_5:
	setp.ge.s32 	%p6, %r5, %r35;
	shl.b32 	%r50, %r1, 2;
	add.s32 	%r51, %r7, %r50;
	st.shared.f32 	[%r51], %f172;
	setp.ge.s32 	%p7, %r70, %r33;
	mov.f32 	%f173, 0f00000000;
	or.pred  	%p8, %p7, %p6;
	@%p8 bra 	$L__BB1_7;
	mul.wide.s32 	%rd8, %r68, 4;
	add.s64 	%rd9, %rd1, %rd8;
	ld.global.f32 	%f173, [%rd9];
$L__BB1_7:
	st.shared.f32 	[%r9], %f173;
	bar.sync 	0;
	ld.shared.f32 	%f27, [%r7];
	ld.shared.f32 	%f28, [%r10];
	fma.rn.f32 	%f29, %f27, %f28, %f180;
	ld.shared.f32 	%f30, [%r7+4];
	ld.shared.f32 	%f31, [%r10+64];
	fma.rn.f32 	%f32, %f30, %f31, %f29;
	ld.shared.f32 	%f33, [%r7+8];
	ld.shared.f32 	%f34, [%r10+128];
	fma.rn.f32 	%f35, %f33, %f34, %f32;
	ld.shared.f32 	%f36, [%r7+12];
	ld.shared.f32 	%f37, [%r10+192];
	fma.rn.f32 	%f38, %f36, %f37, %f35;
	ld.shared.f32 	%f39, [%r7+16];
	ld.shared.f32 	%f40, [%r10+256];
	fma.rn.f32 	%f41, %f39, %f40, %f38;
	ld.shared.f32 	%f42, [%r7+20];
	ld.shared.f32 	%f43, [%r10+320];
	fma.rn.f32 	%f44, %f42, %f43, %f41;
	ld.shared.f32 	%f45, [%r7+24];
	ld.shared.f32 	%f46, [%r10+384];
	fma.rn.f32 	%f47, %f45, %f46, %f44;
	ld.shared.f32 	%f48, [%r7+28];
	ld.shared.f32 	%f49, [%r10+448];
	fma.rn.f32 	%f50, %f48, %f49, %f47;
	ld.shared.f32 	%f51, [%r7+32];
	ld.shared.f32 	%f52, [%r10+512];
	fma.rn.f32 	%f53, %f51, %f52, %f50;
	ld.shared.f32 	%f54, [%r7+36];
	ld.shared.f32 	%f55, [%r10+576];
	fma.rn.f32 	%f56, %f54, %f55, %f53;
	ld.shared.f32 	%f57, [%r7+40];
	ld.shared.f32 	%f58, [%r10+640];
	fma.rn.f32 	%f59, %f57, %f58, %f56;
	ld.shared.f32 	%f60, [%r7+44];
	ld.shared.f32 	%f61, [%r10+704];
	fma.rn.f32 	%f62, %f60, %f61, %f59;
	ld.shared.f32 	%f63, [%r7+48];
	ld.shared.f32 	%f64, [%r10+768];
	fma.rn.f32 	%f65, %f63, %f64, %f62;
	ld.shared.f32 	%f66, [%r7+52];
	ld.shared.f32 	%f67, [%r10+832];
	fma.rn.f32 	%f68, %f66, %f67, %f65;
	ld.shared.f32 	%f69, [%r7+56];
	ld.shared.f32 	%f70, [%r10+896];
	fma.rn.f32 	%f71, %f69, %f70, %f68;
	ld.shared.f32 	%f72, [%r7+60];
	ld.shared.f32 	%f73, [%r10+960];
	fma.rn.f32 	%f6, %f72, %f73, %f71;
	add.s32 	%r52, %r67, 16;
	setp.ge.s32 	%p10, %r52, %r33;
	mov.f32 	%f174, 0f00000000;
	or.pred  	%p11, %p3, %p10;
	@%p11 bra 	$L__BB1_9;
	add.s32 	%r53, %r71, -16;
	cvt.u64.u32 	%rd12, %r53;
	add.s64 	%rd13, %rd12, %rd11;
	add.s64 	%rd14, %rd13, %rd10;
	shl.b64 	%rd15, %rd14, 2;
	add.s64 	%rd16, %rd2, %rd15;
	ld.global.f32 	%f174, [%rd16+64];
$L__BB1_9:
	shl.b32 	%r54, %r1, 2;
	add.s32 	%r55, %r7, %r54;
	st.shared.f32 	[%r55], %f174;
	add.s32 	%r56, %r70, 16;
	setp.ge.s32 	%p13, %r56, %r33;
	mov.f32 	%f175, 0f00000000;
	or.pred  	%p14, %p13, %p6;
	@%p14 bra 	$L__BB1_11;
	mul.wide.s32 	%rd17, %r69, 4;
	add.s64 	%rd18, %rd1, %rd17;
	ld.global.f32 	%f175, [%rd18];
$L__BB1_11:
	st.shared.f32 	[%r9], %f175;
	bar.sync 	0;
	ld.shared.f32 	%f75, [%r7];
	ld.shared.f32 	%f76, [%r10];
	fma.rn.f32 	%f77, %f75, %f76, %f6;
	ld.shared.f32 	%f78, [%r7+4];
	ld.shared.f32 	%f79, [%r10+64];
	fma.rn.f32 	%f80, %f78, %f79, %f77;
	ld.shared.f32 	%f81, [%r7+8];
	ld.shared.f32 	%f82, [%r10+128];
	fma.rn.f32 	%f83, %f81, %f82, %f80;
	ld.shared.f32 	%f84, [%r7+12];
	ld.shared.f32 	%f85, [%r10+192];
	fma.rn.f32 	%f86, %f84, %f85, %f83;
	ld.shared.f32 	%f87, [%r7+16];
	ld.shared.f32 	%f88, [%r10+256];
	fma.rn.f32 	%f89, %f87, %f88, %f86;
	ld.shared.f32 	%f90, [%r7+20];
	ld.shared.f32 	%f91, [%r10+320];
	fma.rn.f32 	%f92, %f90, %f91, %f89;
	ld.shared.f32 	%f93, [%r7+24];
	ld.shared.f32 	%f94, [%r10+384];
	fma.rn.f32 	%f95, %f93, %f94, %f92;
	ld.shared.f32 	%f96, [%r7+28];
	ld.shared.f32 	%f97, [%r10+448];
	fma.rn.f32 	%f98, %f96, %f97, %f95;
	ld.shared.f32 	%f99, [%r7+32];
	ld.shared.f32 	%f100, [%r10+512];
	fma.rn.f32 	%f101, %f99, %f100, %f98;
	ld.shared.f32 	%f102, [%r7+36];
	ld.shared.f32 	%f103, [%r10+576];
	fma.rn.f32 	%f104, %f102, %f103, %f101;
	ld.shared.f32 	%f105, [%r7+40];
	ld.shared.f32 	%f106, [%r10+640];
	fma.rn.f32 	%f107, %f105, %f106, %f104;
	ld.shared.f32 	%f108, [%r7+44];
	ld.shared.f32 	%f109, [%r10+704];
	fma.rn.f32 	%f110, %f108, %f109, %f107;
	ld.shared.f32 	%f111, [%r7+48];
	ld.shared.f32 	%f112, [%r10+768];
	fma.rn.f32 	%f113, %f111, %f112, %f110;
	ld.shared.f32 	%f114, [%r7+52];
	ld.shared.f32 	%f115, [%r10+832];
	fma.rn.f32 	%f116, %f114, %f115, %f113;
	ld.shared.f32 	%f117, [%r7+56];
	ld.shared.f32 	%f118, [%r10+896];
	fma.rn.f32 	%f119, %f117, %f118, %f116;
	ld.shared.f32 	%f120, [%r7+60];
	ld.shared.f32 	%f121, [%r10+960];
	fma.rn.f32 	%f180, %f120, %f121, %f119;
	add.s32 	%r72, %r72, 2;
	add.s32 	%r71, %r71, 32;
	add.s32 	%r70, %r70, 32;
	shl.b32 	%r57, %r35, 5;
	add.s32 	%r69, %r69, %r57;
	add.s32 	%r68, %r68, %r57;
	add.s32 	%r67, %r67, 32;
	add.s32 	%r66, %r66, 32;
	setp.ne.s32 	%p15, %r72, 0;
	@%p15 bra 	$L__BB1_3;
	and.b32  	%r73, %r6, 2147483616;
$L__BB1_13:
	and.b32  	%r58, %r6, 16;
	setp.eq.s32 	%p16, %r58, 0;
	@%p16 bra 	$L__BB1_19;
	setp.ge.s32 	%p17, %r3, %r34;
	add.s32 	%r59, %r73, %r1;
	add.s32 	%r32, %r73, %r2;
	setp.ge.s32 	%p18, %r59, %r33;
	mov.f32 	%f178, 0f00000000;
	or.pred  	%p19, %p17, %p18;
	@%p19 bra 	$L__BB1_16;
	add.s32 	%r60, %r59, %r8;
	mul.wide.u32 	%rd19, %r60, 4;
	add.s64 	%rd20, %rd2, %rd19;
	ld.global.f32 	%f178, [%rd20];
$L__BB1_16:
	setp.ge.s32 	%p20, %r5, %r35;
	mov.u32 	%r61, %tid.x;
	shl.b32 	%r62, %r61, 2;
	add.s32 	%r63, %r7, %r62;
	st.shared.f32 	[%r63], %f178;
	setp.ge.s32 	%p21, %r32, %r33;
	mov.f32 	%f179, 0f00000000;
	or.pred  	%p22, %p21, %p20;
	@%p22 bra 	$L__BB1_18;
	mad.lo.s32 	%r64, %r32, %r35, %r5;
	mul.wide.s32 	%rd21, %r64, 4;
	add.s64 	%rd22, %rd1, %rd21;
	ld.global.f32 	%f179, [%rd22];
$L__BB1_18:
	st.shared.f32 	[%r9], %f179;
	bar.sync 	0;
	ld.shared.f32 	%f124, [%r7];
	ld.shared.f32 	%f125, [%r10];
	fma.rn.f32 	%f126, %f124, %f125, %f180;
	ld.shared.f32 	%f127, [%r7+4];
	ld.shared.f32 	%f128, [%r10+64];
	fma.rn.f32 	%f129, %f127, %f128, %f126;
	ld.shared.f32 	%f130, [%r7+8];
	ld.shared.f32 	%f131, [%r10+128];
	fma.rn.f32 	%f132, %f130, %f131, %f129;
	ld.shared.f32 	%f133, [%r7+12];
	ld.shared.f32 	%f134, [%r10+192];
	fma.rn.f32 	%f135, %f133, %f134, %f132;
	ld.shared.f32 	%f136, [%r7+16];
	ld.shared.f32 	%f137, [%r10+256];
	fma.rn.f32 	%f138, %f136, %f137, %f135;
	ld.shared.f32 	%f139, [%r7+20];
	ld.shared.f32 	%f140, [%r10+320];
	fma.rn.f32 	%f141, %f139, %f140, %f138;
	ld.shared.f32 	%f142, [%r7+24];
	ld.shared.f32 	%f143, [%r10+384];
	fma.rn.f32 	%f144, %f142, %f143, %f141;
	ld.shared.f32 	%f145, [%r7+28];
	ld.shared.f32 	%f146, [%r10+448];
	fma.rn.f32 	%f147, %f145, %f146, %f144;
	ld.shared.f32 	%f148, [%r7+32];
	ld.shared.f32 	%f149, [%r10+512];
	fma.rn.f32 	%f150, %f148, %f149, %f147;
	ld.shared.f32 	%f151, [%r7+36];
	ld.shared.f32 	%f152, [%r10+576];
	fma.rn.f32 	%f153, %f151, %f152, %f150;
	ld.shared.f32 	%f154, [%r7+40];
	ld.shared.f32 	%f155, [%r10+640];
	fma.rn.f32 	%f156, %f154, %f155, %f153;
	ld.shared.f32 	%f157, [%r7+44];
	ld.shared.f32 	%f158, [%r10+704];
	fma.rn.f32 	%f159, %f157, %f158, %f156;
	ld.shared.f32 	%f160, [%r7+48];
	ld.shared.f32 	%f161, [%r10+768];
	fma.rn.f32 	%f162, %f160, %f161, %f159;
	ld.shared.f32 	%f163, [%r7+52];
	ld.shared.f32 	%f164, [%r10+832];
	fma.rn.f32 	%f165, %f163, %f164, %f162;
	ld.shared.f32 	%f166, [%r7+56];
	ld.shared.f32 	%f167, [%r10+896];
	fma.rn.f32 	%f168, %f166, %f167, %f165;
	ld.shared.f32 	%f169, [%r7+60];
	ld.shared.f32 	%f170, [%r10+960];
	fma.rn.f32 	%f180, %f169, %f170, %f168;
$L__BB1_19:
	setp.ge.s32 	%p23, %r3, %r34;
	setp.ge.s32 	%p24, %r5, %r35;
	or.pred  	%p25, %p23, %p24;
	@%p25 bra 	$L__BB1_21;
	ld.param.u64 	%rd26, [_Z28matrixMultiplicationGPUTiledPfS_S_iii_param_2];
	mad.lo.s32 	%r65, %r35, %r3, %r5;
	cvta.to.global.u64 	%rd23, %rd26;
	mul.wide.u32 	%rd24, %r65, 4;
	add.s64 	%rd25, %rd23, %rd24;
	st.global.f32 	[%rd25], %f180;
$L__BB1_21:
	ret;

}


// ===== COMPILED SASS (sm_100) =====

	.target	sm_100

	.elftype	@"ET_EXEC"


//--------------------- .note.nv.tkinfo           --------------------------
	.section	.note.nv.tkinfo,"",@"SHT_NOTE"
	.sectionflags	@"SHF_NOTE_NV_TKINFO"
	.tkinfo
        /*0018*/ 	.word	0x00000002
        /*0030*/ 	.string	""
        /*0030*/ 	.string	"ptxas"
        /*0030*/ 	.string	"Cuda compilation tools, release 13.0, V13.0.88"
        /*0030*/ 	.string	"Build cuda_13.0.r13.0/compiler.36424714_0"
        /*0030*/ 	.string	"-arch sm_100 -m 64 "



//--------------------- .note.nv.cuinfo           --------------------------
	.section	.note.nv.cuinfo,"",@"SHT_NOTE"
	.sectionflags	@"SHF_NOTE_NV_CUINFO"
        /*0018*/ 	.short	0x0002
        /*001a*/ 	.short	0x0064
        /*001c*/ 	.short	0x0082
	.zero		2


//--------------------- .nv.info                  --------------------------
	.section	.nv.info,"",@"SHT_CUDA_INFO"
	.align	4


	//----- nvinfo : EIATTR_REGCOUNT
	.align		4
        /*0000*/ 	.byte	0x04, 0x2f
        /*0002*/ 	.short	(.L_1 - .L_0)
	.align		4
.L_0:
        /*0004*/ 	.word	index@(_Z34matrixMultiplicationGPU_non_sharedPfS_S_iii)
        /*0008*/ 	.word	0x00000020


	//----- nvinfo : EIATTR_FRAME_SIZE
	.align		4
.L_1:
        /*000c*/ 	.byte	0x04, 0x11
        /*000e*/ 	.short	(.L_3 - .L_2)
	.align		4
.L_2:
        /*0010*/ 	.word	index@(_Z34matrixMultiplicationGPU_non_sharedPfS_S_iii)
        /*0014*/ 	.word	0x00000000


	//----- nvinfo : EIATTR_REGCOUNT
	.align		4
.L_3:
        /*0018*/ 	.byte	0x04, 0x2f
        /*001a*/ 	.short	(.L_5 - .L_4)
	.align		4
.L_4:
        /*001c*/ 	.word	index@(_Z28matrixMultiplicationGPUTiledPfS_S_iii)
        /*0020*/ 	.word	0x00000020


	//----- nvinfo : EIATTR_FRAME_SIZE
	.align		4
.L_5:
        /*0024*/ 	.byte	0x04, 0x11
        /*0026*/ 	.short	(.L_7 - .L_6)
	.align		4
.L_6:
        /*0028*/ 	.word	index@(_Z28matrixMultiplicationGPUTiledPfS_S_iii)
        /*002c*/ 	.word	0x00000000


	//----- nvinfo : EIATTR_MIN_STACK_SIZE
	.align		4
.L_7:
        /*0030*/ 	.byte	0x04, 0x12
        /*0032*/ 	.short	(.L_9 - .L_8)
	.align		4
.L_8:
        /*0034*/ 	.word	index@(_Z28matrixMultiplicationGPUTiledPfS_S_iii)
        /*0038*/ 	.word	0x00000000


	//----- nvinfo : EIATTR_MIN_STACK_SIZE
	.align		4
.L_9:
        /*003c*/ 	.byte	0x04, 0x12
        /*003e*/ 	.short	(.L_11 - .L_10)
	.align		4
.L_10:
        /*0040*/ 	.word	index@(_Z34matrixMultiplicationGPU_non_sharedPfS_S_iii)
        /*0044*/ 	.word	0x00000000
.L_11:


//--------------------- .nv.compat                --------------------------
	.section	.nv.compat,"",@"SHT_CUDA_COMPAT_INFO"
	.align	4
        /*0000*/ 	.byte	0x02, 0x09, 0x00, 0x00, 0x02, 0x02, 0x01, 0x00, 0x02, 0x05, 0x05, 0x00, 0x03, 0x07, 0x01, 0x01
        /*0010*/ 	.byte	0x02, 0x03, 0x00, 0x00, 0x02, 0x06, 0x01, 0x00, 0x04, 0x0b, 0x08, 0x00, 0x09, 0x00, 0x00, 0x00
        /*0020*/ 	.byte	0x00, 0x00, 0x00, 0x00


//--------------------- .nv.info._Z28matrixMultiplicationGPUTiledPfS_S_iii --------------------------
	.section	.nv.info._Z28matrixMultiplicationGPUTiledPfS_S_iii,"",@"SHT_CUDA_INFO"
	.sectionflags	@""
	.align	4


	//----- nvinfo : EIATTR_CUDA_API_VERSION
	.align		4
        /*0000*/ 	.byte	0x04, 0x37
        /*0002*/ 	.short	(.L_13 - .L_12)
.L_12:
        /*0004*/ 	.word	0x00000082


	//----- nvinfo : EIATTR_KPARAM_INFO
	.align		4
.L_13:
        /*0008*/ 	.byte	0x04, 0x17
        /*000a*/ 	.short	(.L_15 - .L_14)
.L_14:
        /*000c*/ 	.word	0x00000000
        /*0010*/ 	.short	0x0005
        /*0012*/ 	.short	0x0020
        /*0014*/ 	.byte	0x00, 0xf0, 0x11, 0x00


	//----- nvinfo : EIATTR_KPARAM_INFO
	.align		4
.L_15:
        /*0018*/ 	.byte	0x04, 0x17
        /*001a*/ 	.short	(.L_17 - .L_16)
.L_16:
        /*001c*/ 	.word	0x00000000
        /*0020*/ 	.short	0x0004
        /*0022*/ 	.short	0x001c
        /*0024*/ 	.byte	0x00, 0xf0, 0x11, 0x00


	//----- nvinfo : EIATTR_KPARAM_INFO
	.align		4
.L_17:
        /*0028*/ 	.byte	0x04, 0x17
        /*002a*/ 	.short	(.L_19 - .L_18)
.L_18:
        /*002c*/ 	.word	0x00000000
        /*0030*/ 	.short	0x0003
        /*0032*/ 	.short	0x0018
        /*0034*/ 	.byte	0x00, 0xf0, 0x11, 0x00


	//----- nvinfo : EIATTR_KPARAM_INFO
	.align		4
.L_19:
        /*0038*/ 	.byte	0x04, 0x17
        /*003a*/ 	.short	(.L_21 - .L_20)
.L_20:
        /*003c*/ 	.word	0x00000000
        /*0040*/ 	.short	0x0002
        /*0042*/ 	.short	0x0010
        /*0044*/ 	.byte	0x00, 0xf5, 0x21, 0x00


	//----- nvinfo : EIATTR_KPARAM_INFO
	.align		4
.L_21:
        /*0048*/ 	.byte	0x04, 0x17
        /*004a*/ 	.short	(.L_23 - .L_22)
.L_22:
        /*004c*/ 	.word	0x00000000
        /*0050*/ 	.short	0x0001
        /*0052*/ 	.short	0x0008
        /*0054*/ 	.byte	0x00, 0xf5, 0x21, 0x00


	//----- nvinfo : EIATTR_KPARAM_INFO
	.align		4
.L_23:
        /*0058*/ 	.byte	0x04, 0x17
        /*005a*/ 	.short	(.L_25 - .L_24)
.L_24:
        /*005c*/ 	.word	0x00000000
        /*0060*/ 	.short	0x0000
        /*0062*/ 	.short	0x0000
        /*0064*/ 	.byte	0x00, 0xf5, 0x21, 0x00


	//----- nvinfo : EIATTR_SPARSE_MMA_MASK
	.align		4
.L_25:
        /*0068*/ 	.byte	0x03, 0x50
        /*006a*/ 	.short	0x0000


	//----- nvinfo : EIATTR_MAXREG_COUNT
	.align		4
        /*006c*/ 	.byte	0x03, 0x1b
        /*006e*/ 	.short	0x00ff


	//----- nvinfo : EIATTR_NUM_BARRIERS
	.align		4
        /*0070*/ 	.byte	0x02, 0x4c
        /*0072*/ 	.byte	0x01
	.zero		1


	//----- nvinfo : EIATTR_MERCURY_ISA_VERSION
	.align		4
        /*0074*/ 	.byte	0x03, 0x5f
        /*0076*/ 	.short	0x0101


	//----- nvinfo : EIATTR_VRC_CTA_INIT_COUNT
	.align		4
        /*0078*/ 	.byte	0x02, 0x4a
	.zero		1
	.zero		1


	//----- nvinfo : EIATTR_EXIT_INSTR_OFFSETS
	.align		4
        /*007c*/ 	.byte	0x04, 0x1c
        /*007e*/ 	.short	(.L_27 - .L_26)


	//   ....[0]....
.L_26:
        /*0080*/ 	.word	0x00000e00


	//   ....[1]....
        /*0084*/ 	.word	0x00000e50


	//----- nvinfo : EIATTR_CBANK_PARAM_SIZE
	.align		4
.L_27:
        /*0088*/ 	.byte	0x03, 0x19
        /*008a*/ 	.short	0x0024


	//----- nvinfo : EIATTR_PARAM_CBANK
	.align		4
        /*008c*/ 	.byte	0x04, 0x0a
        /*008e*/ 	.short	(.L_29 - .L_28)
	.align		4
.L_28:
        /*0090*/ 	.word	index@(.nv.constant0._Z28matrixMultiplicationGPUTiledPfS_S_iii)
        /*0094*/ 	.short	0x0380
        /*0096*/ 	.short	0x0024


	//----- nvinfo : EIATTR_SW_WAR
	.align		4
.L_29:
        /*0098*/ 	.byte	0x04, 0x36
        /*009a*/ 	.short	(.L_31 - .L_30)
.L_30:
        /*009c*/ 	.word	0x00000008
.L_31:


//--------------------- .nv.info._Z34matrixMultiplicationGPU_non_sharedPfS_S_iii --------------------------
	.section	.nv.info._Z34matrixMultiplicationGPU_non_sharedPfS_S_iii,"",@"SHT_CUDA_INFO"
	.sectionflags	@""
	.align	4


	//----- nvinfo : EIATTR_CUDA_API_VERSION
	.align		4
        /*0000*/ 	.byte	0x04, 0x37
        /*0002*/ 	.short	(.L_33 - .L_32)
.L_32:
        /*0004*/ 	.word	0x00000082


	//----- nvinfo : EIATTR_KPARAM_INFO
	.align		4
.L_33:
        /*0008*/ 	.byte	0x04, 0x17
        /*000a*/ 	.short	(.L_35 - .L_34)
.L_34:
        /*000c*/ 	.word	0x00000000
        /*0010*/ 	.short	0x0005
        /*0012*/ 	.short	0x0020
        /*0014*/ 	.byte	0x00, 0xf0, 0x11, 0x00


	//----- nvinfo : EIATTR_KPARAM_INFO
	.align		4
.L_35:
        /*0018*/ 	.byte	0x04, 0x17
        /*001a*/ 	.short	(.L_37 - .L_36)
.L_36:
        /*001c*/ 	.word	0x00000000
        /*0020*/ 	.short	0x0004
        /*0022*/ 	.short	0x001c
        /*0024*/ 	.byte	0x00, 0xf0, 0x11, 0x00


	//----- nvinfo : EIATTR_KPARAM_INFO
	.align		4
.L_37:
        /*0028*/ 	.byte	0x04, 0x17
        /*002a*/ 	.short	(.L_39 - .L_38)
.L_38:
        /*002c*/ 	.word	0x00000000
        /*0030*/ 	.short	0x0003
        /*0032*/ 	.short	0x0018
        /*0034*/ 	.byte	0x00, 0xf0, 0x11, 0x00


	//----- nvinfo : EIATTR_KPARAM_INFO
	.align		4
.L_39:
        /*0038*/ 	.byte	0x04, 0x17
        /*003a*/ 	.short	(.L_41 - .L_40)
.L_40:
        /*003c*/ 	.word	0x00000000
        /*0040*/ 	.short	0x0002
        /*0042*/ 	.short	0x0010
        /*0044*/ 	.byte	0x00, 0xf5, 0x21, 0x00


	//----- nvinfo : EIATTR_KPARAM_INFO
	.align		4
.L_41:
        /*0048*/ 	.byte	0x04, 0x17
        /*004a*/ 	.short	(.L_43 - .L_42)
.L_42:
        /*004c*/ 	.word	0x00000000
        /*0050*/ 	.short	0x0001
        /*0052*/ 	.short	0x0008
        /*0054*/ 	.byte	0x00, 0xf5, 0x21, 0x00


	//----- nvinfo : EIATTR_KPARAM_INFO
	.align		4
.L_43:
        /*0058*/ 	.byte	0x04, 0x17
        /*005a*/ 	.short	(.L_45 - .L_44)
.L_44:
        /*005c*/ 	.word	0x00000000
        /*0060*/ 	.short	0x0000
        /*0062*/ 	.short	0x0000
        /*0064*/ 	.byte	0x00, 0xf5, 0x21, 0x00


	//----- nvinfo : EIATTR_SPARSE_MMA_MASK
	.align		4
.L_45:
        /*0068*/ 	.byte	0x03, 0x50
        /*006a*/ 	.short	0x0000


	//----- nvinfo : EIATTR_MAXREG_COUNT
	.align		4
        /*006c*/ 	.byte	0x03, 0x1b
        /*006e*/ 	.short	0x00ff


	//----- nvinfo : EIATTR_MERCURY_ISA_VERSION
	.align		4
        /*0070*/ 	.byte	0x03, 0x5f
        /*0072*/ 	.short	0x0101


	//----- nvinfo : EIATTR_VRC_CTA_INIT_COUNT
	.align		4
        /*0074*/ 	.byte	0x02, 0x4a
	.zero		1
	.zero		1


	//----- nvinfo : EIATTR_EXIT_INSTR_OFFSETS
	.align		4
        /*0078*/ 	.byte	0x04, 0x1c
        /*007a*/ 	.short	(.L_47 - .L_46)


	//   ....[0]....
.L_46:
        /*007c*/ 	.word	0x000000d0


	//   ....[1]....
        /*0080*/ 	.word	0x000008f0


	//----- nvinfo : EIATTR_CBANK_PARAM_SIZE
	.align		4
.L_47:
        /*0084*/ 	.byte	0x03, 0x19
        /*0086*/ 	.short	0x0024


	//----- nvinfo : EIATTR_PARAM_CBANK
	.align		4
        /*0088*/ 	.byte	0x04, 0x0a
        /*008a*/ 	.short	(.L_49 - .L_48)
	.align		4
.L_48:
        /*008c*/ 	.word	index@(.nv.constant0._Z34matrixMultiplicationGPU_non_sharedPfS_S_iii)
        /*0090*/ 	.short	0x0380
        /*0092*/ 	.short	0x0024


	//----- nvinfo : EIATTR_SW_WAR
	.align		4
.L_49:
        /*0094*/ 	.byte	0x04, 0x36
        /*0096*/ 	.short	(.L_51 - .L_50)
.L_50:
        /*0098*/ 	.word	0x00000008
.L_51:


//--------------------- .nv.callgraph             --------------------------
	.section	.nv.callgraph,"",@"SHT_CUDA_CALLGRAPH"
	.align	4
	.sectionentsize	8
	.align		4
        /*0000*/ 	.word	0x00000000
	.align		4
        /*0004*/ 	.word	0xffffffff
	.align		4
        /*0008*/ 	.word	0x00000000
	.align		4
        /*000c*/ 	.word	0xfffffffe
	.align		4
        /*0010*/ 	.word	0x00000000
	.align		4
        /*0014*/ 	.word	0xfffffffd
	.align		4
        /*0018*/ 	.word	0x00000000
	.align		4
        /*001c*/ 	.word	0xfffffffc


//--------------------- .text._Z28matrixMultiplicationGPUTiledPfS_S_iii --------------------------
	.section	.text._Z28matrixMultiplicationGPUTiledPfS_S_iii,"ax",@progbits
	.align	128
        .global         _Z28matrixMultiplicationGPUTiledPfS_S_iii
        .type           _Z28matrixMultiplicationGPUTiledPfS_S_iii,@function
        .size           _Z28matrixMultiplicationGPUTiledPfS_S_iii,(.L_x_9 - _Z28matrixMultiplicationGPUTiledPfS_S_iii)
        .other          _Z28matrixMultiplicationGPUTiledPfS_S_iii,@"STO_CUDA_ENTRY STV_DEFAULT"
_Z28matrixMultiplicationGPUTiledPfS_S_iii:
.text._Z28matrixMultiplicationGPUTiledPfS_S_iii:
[----:B------:R-:W-:Y:S01]  /*0000*/  LDC R1, c[0x0][0x37c] ;  /* 0x0000df00ff017b82 */ /* 0x000fe20000000800 */
[----:B------:R-:W0:Y:S01]  /*0010*/  S2R R0, SR_CTAID.Y ;  /* 0x0000000000007919 */ /* 0x000e220000002600 */
[----:B------:R-:W1:Y:S01]  /*0020*/  LDCU UR7, c[0x0][0x398] ;  /* 0x00007300ff0777ac */ /* 0x000e620008000800 */
[----:B------:R-:W-:Y:S01]  /*0030*/  HFMA2 R27, -RZ, RZ, 0, 0 ;  /* 0x00000000ff1b7431 */ /* 0x000fe200000001ff */
[----:B------:R-:W0:Y:S01]  /*0040*/  S2R R13, SR_TID.Y ;  /* 0x00000000000d7919 */ /* 0x000e220000002200 */
[----:B------:R-:W2:Y:S01]  /*0050*/  LDCU.64 UR10, c[0x0][0x358] ;  /* 0x00006b00ff0a77ac */ /* 0x000ea20008000a00 */
[----:B------:R-:W3:Y:S01]  /*0060*/  S2R R4, SR_CTAID.X ;  /* 0x0000000000047919 */ /* 0x000ee20000002500 */
[----:B------:R-:W3:Y:S01]  /*0070*/  S2R R14, SR_TID.X ;  /* 0x00000000000e7919 */ /* 0x000ee20000002100 */
[----:B-1----:R-:W-:Y:S01]  /*0080*/  UISETP.GE.AND UP0, UPT, UR7, 0x1, UPT ;  /* 0x000000010700788c */ /* 0x002fe2000bf06270 */
[----:B0-----:R-:W-:Y:S02]  /*0090*/  LEA R0, R0, R13, 0x4 ;  /* 0x0000000d00007211 */ /* 0x001fe400078e20ff */
[----:B---3--:R-:W-:-:S06]  /*00a0*/  LEA R3, R4, R14, 0x4 ;  /* 0x0000000e04037211 */ /* 0x008fcc00078e20ff */
[----:B--2---:R-:W-:Y:S05]  /*00b0*/  BRA.U !UP0, `(.L_x_0) ;  /* 0x0000000d08407547 */ /* 0x004fea000b800000 */
[----:B------:R-:W0:Y:S01]  /*00c0*/  S2UR UR6, SR_CgaCtaId ;  /* 0x00000000000679c3 */ /* 0x000e220000008800 */
[----:B------:R-:W-:Y:S01]  /*00d0*/  UMOV UR4, 0x400 ;  /* 0x0000040000047882 */ /* 0x000fe20000000000 */
[----:B------:R-:W-:Y:S02]  /*00e0*/  UISETP.GE.U32.AND UP0, UPT, UR7, 0x11, UPT ;  /* 0x000000110700788c */ /* 0x000fe4000bf06070 */
[----:B------:R-:W-:Y:S01]  /*00f0*/  IMAD R25, R0, UR7, RZ ;  /* 0x0000000700197c24 */ /* 0x000fe2000f8e02ff */
[----:B------:R-:W-:Y:S01]  /*0100*/  UIADD3 UR5, UPT, UPT, UR4, 0x400, URZ ;  /* 0x0000040004057890 */ /* 0x000fe2000fffe0ff */
[----:B------:R-:W-:Y:S01]  /*0110*/  MOV R27, RZ ;  /* 0x000000ff001b7202 */ /* 0x000fe20000000f00 */
[----:B------:R-:W-:Y:S02]  /*0120*/  UIADD3 UR8, UPT, UPT, UR7, 0xf, URZ ;  /* 0x0000000f07087890 */ /* 0x000fe4000fffe0ff */
[----:B0-----:R-:W-:Y:S02]  /*0130*/  ULEA UR5, UR6, UR5, 0x18 ;  /* 0x0000000506057291 */ /* 0x001fe4000f8ec0ff */
[----:B------:R-:W-:-:S04]  /*0140*/  ULEA UR4, UR6, UR4, 0x18 ;  /* 0x0000000406047291 */ /* 0x000fc8000f8ec0ff */
[----:B------:R-:W-:Y:S02]  /*0150*/  LEA R2, R14, UR5, 0x2 ;  /* 0x000000050e027c11 */ /* 0x000fe4000f8e10ff */
[C---:B------:R-:W-:Y:S01]  /*0160*/  LEA R16, R13.reuse, UR4, 0x6 ;  /* 0x000000040d107c11 */ /* 0x040fe2000f8e30ff */
[----:B------:R-:W-:Y:S01]  /*0170*/  UMOV UR4, URZ ;  /* 0x000000ff00047c82 */ /* 0x000fe20008000000 */
[----:B------:R-:W-:Y:S01]  /*0180*/  LEA R20, R13, R2, 0x6 ;  /* 0x000000020d147211 */ /* 0x000fe200078e30ff */
[----:B------:R-:W-:Y:S06]  /*0190*/  BRA.U !UP0, `(.L_x_1) ;  /* 0x0000000908187547 */ /* 0x000fec000b800000 */
[----:B------:R-:W0:Y:S01]  /*01a0*/  LDCU UR5, c[0x0][0x3a0] ;  /* 0x00007400ff0577ac */ /* 0x000e220008000800 */
[----:B------:R-:W1:Y:S01]  /*01b0*/  LDC R12, c[0x0][0x3a0] ;  /* 0x0000e800ff0c7b82 */ /* 0x000e620000000800 */
[----:B------:R-:W-:Y:S01]  /*01c0*/  IADD3 R5, PT, PT, R13, 0x10, RZ ;  /* 0x000000100d057810 */ /* 0x000fe20007ffe0ff */
[----:B------:R-:W-:Y:S01]  /*01d0*/  HFMA2 R18, -RZ, RZ, 0, 9.5367431640625e-07 ;  /* 0x00000010ff127431 */ /* 0x000fe200000001ff */
[----:B------:R-:W2:Y:S01]  /*01e0*/  LDCU UR6, c[0x0][0x39c] ;  /* 0x00007380ff0677ac */ /* 0x000ea20008000800 */
[-C--:B------:R-:W-:Y:S02]  /*01f0*/  IADD3 R19, PT, PT, R25, R14.reuse, RZ ;  /* 0x0000000e19137210 */ /* 0x080fe40007ffe0ff */
[----:B------:R-:W-:Y:S01]  /*0200*/  MOV R27, RZ ;  /* 0x000000ff001b7202 */ /* 0x000fe20000000f00 */
[----:B------:R-:W-:Y:S01]  /*0210*/  USHF.R.U32.HI UR4, URZ, 0x4, UR8 ;  /* 0x00000004ff047899 */ /* 0x000fe20008011608 */
[----:B------:R-:W-:Y:S01]  /*0220*/  MOV R17, R14 ;  /* 0x0000000e00117202 */ /* 0x000fe20000000f00 */
[----:B------:R-:W3:Y:S01]  /*0230*/  LDCU UR7, c[0x0][0x398] ;  /* 0x00007300ff0777ac */ /* 0x000ee20008000800 */
[----:B------:R-:W-:Y:S01]  /*0240*/  MOV R15, R13 ;  /* 0x0000000d000f7202 */ /* 0x000fe20000000f00 */
[----:B------:R-:W-:Y:S01]  /*0250*/  ULOP3.LUT UR4, UR4, 0x7fffffe, URZ, 0xc0, !UPT ;  /* 0x07fffffe04047892 */ /* 0x000fe2000f8ec0ff */
[----:B0-----:R-:W-:-:S03]  /*0260*/  IMAD R5, R5, UR5, R14 ;  /* 0x0000000505057c24 */ /* 0x001fc6000f8e020e */
[----:B------:R-:W-:Y:S01]  /*0270*/  UIADD3 UR4, UPT, UPT, -UR4, URZ, URZ ;  /* 0x000000ff04047290 */ /* 0x000fe2000fffe1ff */
[----:B------:R-:W-:Y:S01]  /*0280*/  IMAD R21, R13, UR5, R14 ;  /* 0x000000050d157c24 */ /* 0x000fe2000f8e020e */
[----:B--2---:R-:W-:Y:S02]  /*0290*/  ISETP.GE.AND P1, PT, R0, UR6, PT ;  /* 0x0000000600007c0c */ /* 0x004fe4000bf26270 */
[C---:B------:R-:W-:Y:S02]  /*02a0*/  LEA R23, R4.reuse, R5, 0x4 ;  /* 0x0000000504177211 */ /* 0x040fe400078e20ff */
[----:B------:R-:W-:-:S09]  /*02b0*/  LEA R21, R4, R21, 0x4 ;  /* 0x0000001504157211 */ /* 0x000fd200078e20ff */
.L_x_2:
[----:B-1----:R-:W-:Y:S02]  /*02c0*/  ISETP.GE.AND P0, PT, R3, R12, PT ;  /* 0x0000000c0300720c */ /* 0x002fe40003f06270 */
[----:B---3--:R-:W-:Y:S02]  /*02d0*/  ISETP.GE.OR P2, PT, R17, UR7, P1 ;  /* 0x0000000711007c0c */ /* 0x008fe40008f46670 */
[----:B------:R-:W-:Y:S02]  /*02e0*/  ISETP.GE.OR P3, PT, R15, UR7, P0 ;  /* 0x000000070f007c0c */ /* 0x000fe40008766670 */
[----:B------:R-:W-:Y:S02]  /*02f0*/  MOV R26, RZ ;  /* 0x000000ff001a7202 */ /* 0x000fe40000000f00 */
[----:B------:R-:W-:-:S07]  /*0300*/  MOV R28, RZ ;  /* 0x000000ff001c7202 */ /* 0x000fce0000000f00 */
[----:B------:R-:W0:Y:S08]  /*0310*/  @!P2 LDC.64 R6, c[0x0][0x380] ;  /* 0x0000e000ff06ab82 */ /* 0x000e300000000a00 */
[----:B------:R-:W1:Y:S01]  /*0320*/  @!P3 LDC.64 R4, c[0x0][0x388] ;  /* 0x0000e200ff04bb82 */ /* 0x000e620000000a00 */
[----:B0-----:R-:W-:-:S05]  /*0330*/  @!P2 IMAD.WIDE.U32 R8, R19, 0x4, R6 ;  /* 0x000000041308a825 */ /* 0x001fca00078e0006 */
[----:B------:R-:W2:Y:S01]  /*0340*/  @!P2 LDG.E R26, desc[UR10][R8.64] ;  /* 0x0000000a081aa981 */ /* 0x000ea2000c1e1900 */
[----:B-1----:R-:W-:-:S05]  /*0350*/  @!P3 IMAD.WIDE R10, R21, 0x4, R4 ;  /* 0x00000004150ab825 */ /* 0x002fca00078e0204 */
[----:B------:R0:W3:Y:S01]  /*0360*/  @!P3 LDG.E R28, desc[UR10][R10.64] ;  /* 0x0000000a0a1cb981 */ /* 0x0000e2000c1e1900 */
[----:B------:R-:W-:Y:S02]  /*0370*/  LEA R22, R14, R16, 0x2 ;  /* 0x000000100e167211 */ /* 0x000fe400078e10ff */
[----:B------:R-:W-:-:S04]  /*0380*/  IADD3 R24, PT, PT, R17, 0x10, RZ ;  /* 0x0000001011187810 */ /* 0x000fc80007ffe0ff */
[----:B------:R-:W-:Y:S02]  /*0390*/  ISETP.GE.OR P2, PT, R24, UR7, P1 ;  /* 0x0000000718007c0c */ /* 0x000fe40008f46670 */
[----:B0-----:R-:W-:-:S04]  /*03a0*/  IADD3 R10, PT, PT, R15, 0x10, RZ ;  /* 0x000000100f0a7810 */ /* 0x001fc80007ffe0ff */
[----:B------:R-:W-:Y:S01]  /*03b0*/  ISETP.GE.OR P0, PT, R10, UR7, P0 ;  /* 0x000000070a007c0c */ /* 0x000fe20008706670 */
[----:B--2---:R-:W-:Y:S04]  /*03c0*/  STS [R22], R26 ;  /* 0x0000001a16007388 */ /* 0x004fe80000000800 */
[----:B---3--:R-:W-:Y:S01]  /*03d0*/  STS [R20], R28 ;  /* 0x0000001c14007388 */ /* 0x008fe20000000800 */
[----:B------:R-:W-:Y:S06]  /*03e0*/  BAR.SYNC.DEFER_BLOCKING 0x0 ;  /* 0x0000000000007b1d */ /* 0x000fec0000010000 */
[----:B------:R-:W-:Y:S04]  /*03f0*/  LDS R8, [R2] ;  /* 0x0000000002087984 */ /* 0x000fe80000000800 */
[----:B------:R-:W0:Y:S04]  /*0400*/  LDS.128 R4, [R16] ;  /* 0x0000000010047984 */ /* 0x000e280000000c00 */
[----:B------:R-:W1:Y:S04]  /*0410*/  LDS R11, [R2+0x40] ;  /* 0x00004000020b7984 */ /* 0x000e680000000800 */
[----:B------:R-:W2:Y:S04]  /*0420*/  LDS R29, [R2+0x80] ;  /* 0x00008000021d7984 */ /* 0x000ea80000000800 */
[----:B------:R-:W3:Y:S04]  /*0430*/  LDS R24, [R2+0xc0] ;  /* 0x0000c00002187984 */ /* 0x000ee80000000800 */
[----:B------:R-:W-:Y:S01]  /*0440*/  LDS R26, [R2+0x100] ;  /* 0x00010000021a7984 */ /* 0x000fe20000000800 */
[----:B0-----:R-:W-:-:S02]  /*0450*/  FFMA R4, R4, R8, R27 ;  /* 0x0000000804047223 */ /* 0x001fc4000000001b */
[----:B------:R-:W0:Y:S02]  /*0460*/  @!P2 LDC.64 R8, c[0x0][0x380] ;  /* 0x0000e000ff08ab82 */ /* 0x000e240000000a00 */
[----:B-1----:R-:W-:Y:S01]  /*0470*/  FFMA R4, R11, R5, R4 ;  /* 0x000000050b047223 */ /* 0x002fe20000000004 */
[----:B------:R-:W-:-:S04]  /*0480*/  @!P2 IADD3 R5, PT, PT, R18, -0x10, RZ ;  /* 0xfffffff01205a810 */ /* 0x000fc80007ffe0ff */
[----:B------:R-:W-:-:S04]  /*0490*/  @!P2 IADD3 R5, P3, P4, R25, R5, R14 ;  /* 0x000000051905a210 */ /* 0x000fc80007c7e00e */
[----:B0-----:R-:W-:Y:S02]  /*04a0*/  @!P2 LEA R10, P5, R5, R8, 0x2 ;  /* 0x00000008050aa211 */ /* 0x001fe400078a10ff */
[----:B------:R-:W-:-:S04]  /*04b0*/  @!P2 IADD3.X R8, PT, PT, RZ, RZ, RZ, P3, P4 ;  /* 0x000000ffff08a210 */ /* 0x000fc80001fe84ff */
[----:B------:R-:W-:Y:S02]  /*04c0*/  @!P2 LEA.HI.X R11, R5, R9, R8, 0x2, P5 ;  /* 0x00000009050ba211 */ /* 0x000fe400028f1408 */
[----:B------:R-:W0:Y:S01]  /*04d0*/  @!P0 LDC.64 R8, c[0x0][0x388] ;  /* 0x0000e200ff088b82 */ /* 0x000e220000000a00 */
[----:B--2---:R-:W-:Y:S01]  /*04e0*/  FFMA R29, R29, R6, R4 ;  /* 0x000000061d1d7223 */ /* 0x004fe20000000004 */
[----:B------:R-:W-:-:S03]  /*04f0*/  MOV R27, RZ ;  /* 0x000000ff001b7202 */ /* 0x000fc60000000f00 */
[----:B---3--:R-:W-:Y:S01]  /*0500*/  FFMA R24, R24, R7, R29 ;  /* 0x0000000718187223 */ /* 0x008fe2000000001d */
[----:B------:R-:W-:Y:S01]  /*0510*/  MOV R29, RZ ;  /* 0x000000ff001d7202 */ /* 0x000fe20000000f00 */
[----:B------:R-:W1:Y:S04]  /*0520*/  LDS.128 R4, [R16+0x10] ;  /* 0x0000100010047984 */ /* 0x000e680000000c00 */
[----:B------:R2:W3:Y:S04]  /*0530*/  @!P2 LDG.E R27, desc[UR10][R10.64+0x40] ;  /* 0x0000400a0a1ba981 */ /* 0x0004e8000c1e1900 */
[----:B--2---:R-:W-:Y:S01]  /*0540*/  LDS R11, [R2+0x1c0] ;  /* 0x0001c000020b7984 */ /* 0x004fe20000000800 */
[----:B0-----:R-:W-:-:S03]  /*0550*/  @!P0 IMAD.WIDE R8, R23, 0x4, R8 ;  /* 0x0000000417088825 */ /* 0x001fc600078e0208 */
[----:B------:R-:W-:Y:S04]  /*0560*/  LDS R10, [R2+0x200] ;  /* 0x00020000020a7984 */ /* 0x000fe80000000800 */
[----:B------:R0:W2:Y:S04]  /*0570*/  @!P0 LDG.E R29, desc[UR10][R8.64] ;  /* 0x0000000a081d8981 */ /* 0x0000a8000c1e1900 */
[----:B0-----:R-:W-:Y:S04]  /*0580*/  LDS R9, [R2+0x240] ;  /* 0x0002400002097984 */ /* 0x001fe80000000800 */
[----:B------:R-:W-:Y:S01]  /*0590*/  LDS R8, [R2+0x280] ;  /* 0x0002800002087984 */ /* 0x000fe20000000800 */
[----:B-1----:R-:W-:-:S03]  /*05a0*/  FFMA R4, R4, R26, R24 ;  /* 0x0000001a04047223 */ /* 0x002fc60000000018 */
[----:B------:R-:W0:Y:S04]  /*05b0*/  LDS R24, [R2+0x140] ;  /* 0x0001400002187984 */ /* 0x000e280000000800 */
[----:B------:R-:W1:Y:S01]  /*05c0*/  LDS R26, [R2+0x180] ;  /* 0x00018000021a7984 */ /* 0x000e620000000800 */
[----:B0-----:R-:W-:-:S03]  /*05d0*/  FFMA R5, R24, R5, R4 ;  /* 0x0000000518057223 */ /* 0x001fc60000000004 */
[----:B------:R-:W-:Y:S01]  /*05e0*/  LDS R24, [R2+0x3c0] ;  /* 0x0003c00002187984 */ /* 0x000fe20000000800 */
[----:B-1----:R-:W-:-:S04]  /*05f0*/  FFMA R6, R26, R6, R5 ;  /* 0x000000061a067223 */ /* 0x002fc80000000005 */
[----:B------:R-:W-:Y:S02]  /*0600*/  FFMA R11, R11, R7, R6 ;  /* 0x000000070b0b7223 */ /* 0x000fe40000000006 */
[----:B------:R-:W0:Y:S02]  /*0610*/  LDS.128 R4, [R16+0x20] ;  /* 0x0000200010047984 */ /* 0x000e240000000c00 */
[----:B0-----:R-:W-:-:S04]  /*0620*/  FFMA R4, R4, R10, R11 ;  /* 0x0000000a04047223 */ /* 0x001fc8000000000b */
[----:B------:R-:W-:Y:S02]  /*0630*/  FFMA R5, R9, R5, R4 ;  /* 0x0000000509057223 */ /* 0x000fe40000000004 */
[----:B------:R-:W0:Y:S02]  /*0640*/  LDS R9, [R2+0x2c0] ;  /* 0x0002c00002097984 */ /* 0x000e240000000800 */
[----:B------:R-:W-:Y:S02]  /*0650*/  FFMA R6, R8, R6, R5 ;  /* 0x0000000608067223 */ /* 0x000fe40000000005 */
[----:B------:R-:W-:Y:S02]  /*0660*/  LDS R8, [R2+0x300] ;  /* 0x0003000002087984 */ /* 0x000fe40000000800 */
[----:B0-----:R-:W-:Y:S02]  /*0670*/  FFMA R9, R9, R7, R6 ;  /* 0x0000000709097223 */ /* 0x001fe40000000006 */
[----:B------:R-:W0:Y:S02]  /*0680*/  LDS.128 R4, [R16+0x30] ;  /* 0x0000300010047984 */ /* 0x000e240000000c00 */
[----:B0-----:R-:W-:-:S02]  /*0690*/  FFMA R8, R4, R8, R9 ;  /* 0x0000000804087223 */ /* 0x001fc40000000009 */
[----:B------:R-:W0:Y:S04]  /*06a0*/  LDS R9, [R2+0x340] ;  /* 0x0003400002097984 */ /* 0x000e280000000800 */
[----:B------:R-:W1:Y:S01]  /*06b0*/  LDS R4, [R2+0x380] ;  /* 0x0003800002047984 */ /* 0x000e620000000800 */
[----:B0-----:R-:W-:-:S03]  /*06c0*/  FFMA R5, R9, R5, R8 ;  /* 0x0000000509057223 */ /* 0x001fc60000000008 */
[----:B---3--:R-:W-:Y:S04]  /*06d0*/  STS [R22], R27 ;  /* 0x0000001b16007388 */ /* 0x008fe80000000800 */
[----:B--2---:R-:W-:Y:S01]  /*06e0*/  STS [R20], R29 ;  /* 0x0000001d14007388 */ /* 0x004fe20000000800 */
[----:B------:R-:W-:Y:S06]  /*06f0*/  BAR.SYNC.DEFER_BLOCKING 0x0 ;  /* 0x0000000000007b1d */ /* 0x000fec0000010000 */
[----:B------:R-:W-:Y:S04]  /*0700*/  LDS R27, [R2] ;  /* 0x00000000021b7984 */ /* 0x000fe80000000800 */
[----:B------:R-:W0:Y:S04]  /*0710*/  LDS.128 R8, [R16] ;  /* 0x0000000010087984 */ /* 0x000e280000000c00 */
[----:B------:R-:W2:Y:S01]  /*0720*/  LDS R28, [R2+0x40] ;  /* 0x00004000021c7984 */ /* 0x000ea20000000800 */
[----:B-1----:R-:W-:-:S03]  /*0730*/  FFMA R5, R4, R6, R5 ;  /* 0x0000000604057223 */ /* 0x002fc60000000005 */
[----:B------:R-:W1:Y:S01]  /*0740*/  LDS R26, [R2+0x80] ;  /* 0x00008000021a7984 */ /* 0x000e620000000800 */
[----:B------:R-:W-:-:S03]  /*0750*/  FFMA R5, R24, R7, R5 ;  /* 0x0000000718057223 */ /* 0x000fc60000000005 */
[----:B------:R-:W-:Y:S04]  /*0760*/  LDS R24, [R2+0x100] ;  /* 0x0001000002187984 */ /* 0x000fe80000000800 */
[----:B------:R-:W-:Y:S04]  /*0770*/  LDS R22, [R2+0x140] ;  /* 0x0001400002167984 */ /* 0x000fe80000000800 */
[----:B------:R-:W-:Y:S01]  /*0780*/  LDS R29, [R2+0x340] ;  /* 0x00034000021d7984 */ /* 0x000fe20000000800 */
[----:B0-----:R-:W-:-:S03]  /*0790*/  FFMA R5, R8, R27, R5 ;  /* 0x0000001b08057223 */ /* 0x001fc60000000005 */
[----:B------:R-:W0:Y:S01]  /*07a0*/  LDS R8, [R2+0xc0] ;  /* 0x0000c00002087984 */ /* 0x000e220000000800 */
[----:B--2---:R-:W-:-:S03]  /*07b0*/  FFMA R9, R28, R9, R5 ;  /* 0x000000091c097223 */ /* 0x004fc60000000005 */
[----:B------:R-:W2:Y:S04]  /*07c0*/  LDS.128 R4, [R16+0x10] ;  /* 0x0000100010047984 */ /* 0x000ea80000000c00 */
[----:B------:R-:W3:Y:S01]  /*07d0*/  LDS R27, [R2+0x180] ;  /* 0x00018000021b7984 */ /* 0x000ee20000000800 */
[----:B-1----:R-:W-:-:S03]  /*07e0*/  FFMA R9, R26, R10, R9 ;  /* 0x0000000a1a097223 */ /* 0x002fc60000000009 */
[----:B------:R-:W-:Y:S01]  /*07f0*/  LDS R26, [R2+0x200] ;  /* 0x00020000021a7984 */ /* 0x000fe20000000800 */
[----:B0-----:R-:W-:-:S04]  /*0800*/  FFMA R9, R8, R11, R9 ;  /* 0x0000000b08097223 */ /* 0x001fc80000000009 */
[----:B--2---:R-:W-:Y:S02]  /*0810*/  FFMA R9, R4, R24, R9 ;  /* 0x0000001804097223 */ /* 0x004fe40000000009 */
[----:B------:R-:W0:Y:S02]  /*0820*/  LDS R4, [R2+0x1c0] ;  /* 0x0001c00002047984 */ /* 0x000e240000000800 */
[----:B------:R-:W-:Y:S02]  /*0830*/  FFMA R24, R22, R5, R9 ;  /* 0x0000000516187223 */ /* 0x000fe40000000009 */
[----:B------:R-:W1:Y:S04]  /*0840*/  LDS.128 R8, [R16+0x20] ;  /* 0x0000200010087984 */ /* 0x000e680000000c00 */
[----:B------:R-:W2:Y:S01]  /*0850*/  LDS R22, [R2+0x240] ;  /* 0x0002400002167984 */ /* 0x000ea20000000800 */
[----:B---3--:R-:W-:-:S03]  /*0860*/  FFMA R5, R27, R6, R24 ;  /* 0x000000061b057223 */ /* 0x008fc60000000018 */
[----:B------:R-:W3:Y:S01]  /*0870*/  LDS R27, [R2+0x280] ;  /* 0x00028000021b7984 */ /* 0x000ee20000000800 */
[----:B0-----:R-:W-:-:S04]  /*0880*/  FFMA R5, R4, R7, R5 ;  /* 0x0000000704057223 */ /* 0x001fc80000000005 */
[----:B-1----:R-:W-:Y:S02]  /*0890*/  FFMA R5, R8, R26, R5 ;  /* 0x0000001a08057223 */ /* 0x002fe40000000005 */
[----:B------:R-:W0:Y:S02]  /*08a0*/  LDS R8, [R2+0x2c0] ;  /* 0x0002c00002087984 */ /* 0x000e240000000800 */
[----:B--2---:R-:W-:Y:S02]  /*08b0*/  FFMA R22, R22, R9, R5 ;  /* 0x0000000916167223 */ /* 0x004fe40000000005 */
[----:B------:R-:W-:Y:S04]  /*08c0*/  LDS R9, [R2+0x300] ;  /* 0x0003000002097984 */ /* 0x000fe80000000800 */
[----:B------:R-:W1:Y:S01]  /*08d0*/  LDS.128 R4, [R16+0x30] ;  /* 0x0000300010047984 */ /* 0x000e620000000c00 */
[----:B---3--:R-:W-:-:S03]  /*08e0*/  FFMA R27, R27, R10, R22 ;  /* 0x0000000a1b1b7223 */ /* 0x008fc60000000016 */
[----:B------:R-:W2:Y:S04]  /*08f0*/  LDS R22, [R2+0x380] ;  /* 0x0003800002167984 */ /* 0x000ea80000000800 */
[----:B------:R-:W3:Y:S01]  /*0900*/  LDS R10, [R2+0x3c0] ;  /* 0x0003c000020a7984 */ /* 0x000ee20000000800 */
[----:B------:R-:W-:-:S04]  /*0910*/  UIADD3 UR4, UPT, UPT, UR4, 0x2, URZ ;  /* 0x0000000204047890 */ /* 0x000fc8000fffe0ff */
[----:B------:R-:W-:Y:S01]  /*0920*/  UISETP.NE.AND UP0, UPT, UR4, URZ, UPT ;  /* 0x000000ff0400728c */ /* 0x000fe2000bf05270 */
[----:B------:R-:W-:Y:S02]  /*0930*/  IADD3 R15, PT, PT, R15, 0x20, RZ ;  /* 0x000000200f0f7810 */ /* 0x000fe40007ffe0ff */
[----:B------:R-:W-:Y:S01]  /*0940*/  IADD3 R17, PT, PT, R17, 0x20, RZ ;  /* 0x0000002011117810 */ /* 0x000fe20007ffe0ff */
[----:B0-----:R-:W-:-:S04]  /*0950*/  FFMA R11, R8, R11, R27 ;  /* 0x0000000b080b7223 */ /* 0x001fc8000000001b */
[----:B-1----:R-:W-:-:S04]  /*0960*/  FFMA R4, R4, R9, R11 ;  /* 0x0000000904047223 */ /* 0x002fc8000000000b */
[----:B------:R-:W-:-:S04]  /*0970*/  FFMA R5, R29, R5, R4 ;  /* 0x000000051d057223 */ /* 0x000fc80000000004 */
[----:B--2---:R-:W-:Y:S01]  /*0980*/  FFMA R5, R22, R6, R5 ;  /* 0x0000000616057223 */ /* 0x004fe20000000005 */
[----:B------:R-:W-:Y:S02]  /*0990*/  IADD3 R18, PT, PT, R18, 0x20, RZ ;  /* 0x0000002012127810 */ /* 0x000fe40007ffe0ff */
[----:B------:R-:W-:Y:S01]  /*09a0*/  IADD3 R19, PT, PT, R19, 0x20, RZ ;  /* 0x0000002013137810 */ /* 0x000fe20007ffe0ff */
[----:B---3--:R-:W-:Y:S01]  /*09b0*/  FFMA R27, R10, R7, R5 ;  /* 0x000000070a1b7223 */ /* 0x008fe20000000005 */
[C---:B------:R-:W-:Y:S02]  /*09c0*/  LEA R21, R12.reuse, R21, 0x5 ;  /* 0x000000150c157211 */ /* 0x040fe400078e28ff */
[----:B------:R-:W-:Y:S01]  /*09d0*/  LEA R23, R12, R23, 0x5 ;  /* 0x000000170c177211 */ /* 0x000fe200078e28ff */
[----:B------:R-:W-:Y:S06]  /*09e0*/  BRA.U UP0, `(.L_x_2) ;  /* 0xfffffff900347547 */ /* 0x000fec000b83ffff */
[----:B------:R-:W-:-:S12]  /*09f0*/  ULOP3.LUT UR4, UR8, 0x7fffffe0, URZ, 0xc0, !UPT ;  /* 0x7fffffe008047892 */ /* 0x000fd8000f8ec0ff */
.L_x_1:
[----:B------:R-:W-:-:S09]  /*0a00*/  ULOP3.LUT UP0, URZ, UR8, 0x10, URZ, 0xc0, !UPT ;  /* 0x0000001008ff7892 */ /* 0x000fd2000f80c0ff */
[----:B------:R-:W-:Y:S05]  /*0a10*/  BRA.U !UP0, `(.L_x_0) ;  /* 0x0000000108e87547 */ /* 0x000fea000b800000 */
[----:B------:R-:W0:Y:S01]  /*0a20*/  LDCU UR6, c[0x0][0x3a0] ;  /* 0x00007400ff0677ac */ /* 0x000e220008000800 */
[----:B------:R-:W-:Y:S02]  /*0a30*/  IADD3 R14, PT, PT, R14, UR4, RZ ;  /* 0x000000040e0e7c10 */ /* 0x000fe4000fffe0ff */
[----:B------:R-:W-:Y:S01]  /*0a40*/  IADD3 R6, PT, PT, R13, UR4, RZ ;  /* 0x000000040d067c10 */ /* 0x000fe2000fffe0ff */
[----:B------:R-:W1:Y:S01]  /*0a50*/  LDCU UR5, c[0x0][0x39c] ;  /* 0x00007380ff0577ac */ /* 0x000e620008000800 */
[----:B------:R-:W-:Y:S02]  /*0a60*/  ISETP.GE.AND P0, PT, R14, UR7, PT ;  /* 0x000000070e007c0c */ /* 0x000fe4000bf06270 */
[----:B------:R-:W-:Y:S02]  /*0a70*/  CS2R R12, SRZ ;  /* 0x00000000000c7805 */ /* 0x000fe4000001ff00 */
[----:B0-----:R-:W-:Y:S02]  /*0a80*/  ISETP.GE.AND P1, PT, R3, UR6, PT ;  /* 0x0000000603007c0c */ /* 0x001fe4000bf26270 */
[----:B-1----:R-:W-:-:S02]  /*0a90*/  ISETP.GE.OR P0, PT, R0, UR5, P0 ;  /* 0x0000000500007c0c */ /* 0x002fc40008706670 */
[----:B------:R-:W-:-:S11]  /*0aa0*/  ISETP.GE.OR P1, PT, R6, UR7, P1 ;  /* 0x0000000706007c0c */ /* 0x000fd60008f26670 */
[----:B------:R-:W0:Y:S01]  /*0ab0*/  @!P0 LDC.64 R8, c[0x0][0x380] ;  /* 0x0000e000ff088b82 */ /* 0x000e220000000a00 */
[----:B------:R-:W-:Y:S01]  /*0ac0*/  @!P0 IADD3 R25, PT, PT, R25, R14, RZ ;  /* 0x0000000e19198210 */ /* 0x000fe20007ffe0ff */
[----:B------:R-:W-:-:S06]  /*0ad0*/  @!P1 IMAD R11, R6, UR6, R3 ;  /* 0x00000006060b9c24 */ /* 0x000fcc000f8e0203 */
[----:B------:R-:W1:Y:S01]  /*0ae0*/  @!P1 LDC.64 R4, c[0x0][0x388] ;  /* 0x0000e200ff049b82 */ /* 0x000e620000000a00 */
[----:B0-----:R-:W-:-:S05]  /*0af0*/  @!P0 IMAD.WIDE.U32 R8, R25, 0x4, R8 ;  /* 0x0000000419088825 */ /* 0x001fca00078e0008 */
[----:B------:R-:W2:Y:S01]  /*0b00*/  @!P0 LDG.E R12, desc[UR10][R8.64] ;  /* 0x0000000a080c8981 */ /* 0x000ea2000c1e1900 */
[----:B-1----:R-:W-:-:S05]  /*0b10*/  @!P1 IMAD.WIDE R10, R11, 0x4, R4 ;  /* 0x000000040b0a9825 */ /* 0x002fca00078e0204 */
[----:B------:R-:W3:Y:S01]  /*0b20*/  @!P1 LDG.E R13, desc[UR10][R10.64] ;  /* 0x0000000a0a0d9981 */ /* 0x000ee2000c1e1900 */
[----:B------:R-:W0:Y:S02]  /*0b30*/  S2R R5, SR_TID.X ;  /* 0x0000000000057919 */ /* 0x000e240000002100 */
[----:B0-----:R-:W-:-:S05]  /*0b40*/  LEA R15, R5, R16, 0x2 ;  /* 0x00000010050f7211 */ /* 0x001fca00078e10ff */
        /* <DEDUP_REMOVED lines=8> */
[----:B------:R-:W-:Y:S04]  /*0bd0*/  LDS R17, [R2+0x100] ;  /* 0x0001000002117984 */ /* 0x000fe80000000800 */
[----:B------:R-:W4:Y:S04]  /*0be0*/  LDS.128 R8, [R16+0x10] ;  /* 0x0000100010087984 */ /* 0x000f280000000c00 */
[----:B------:R-:W5:Y:S04]  /*0bf0*/  LDS R18, [R2+0x140] ;  /* 0x0001400002127984 */ /* 0x000f680000000800 */
[----:B------:R-:W5:Y:S04]  /*0c00*/  LDS R19, [R2+0x180] ;  /* 0x0001800002137984 */ /* 0x000f680000000800 */
[----:B------:R-:W5:Y:S04]  /*0c10*/  LDS R20, [R2+0x1c0] ;  /* 0x0001c00002147984 */ /* 0x000f680000000800 */
[----:B------:R-:W-:Y:S01]  /*0c20*/  LDS R21, [R2+0x200] ;  /* 0x0002000002157984 */ /* 0x000fe20000000800 */
[----:B0-----:R-:W-:-:S03]  /*0c30*/  FFMA R24, R4, R14, R27 ;  /* 0x0000000e04187223 */ /* 0x001fc6000000001b */
[----:B------:R-:W0:Y:S04]  /*0c40*/  LDS.128 R12, [R16+0x20] ;  /* 0x00002000100c7984 */ /* 0x000e280000000c00 */
[----:B------:R-:W0:Y:S01]  /*0c50*/  LDS R4, [R2+0x240] ;  /* 0x0002400002047984 */ /* 0x000e220000000800 */
[----:B-1----:R-:W-:-:S03]  /*0c60*/  FFMA R24, R25, R5, R24 ;  /* 0x0000000519187223 */ /* 0x002fc60000000018 */
[----:B------:R-:W1:Y:S01]  /*0c70*/  LDS R5, [R2+0x280] ;  /* 0x0002800002057984 */ /* 0x000e620000000800 */
[----:B--2---:R-:W-:-:S03]  /*0c80*/  FFMA R23, R23, R6, R24 ;  /* 0x0000000617177223 */ /* 0x004fc60000000018 */
[----:B------:R-:W2:Y:S01]  /*0c90*/  LDS R6, [R2+0x2c0] ;  /* 0x0002c00002067984 */ /* 0x000ea20000000800 */
[----:B---3--:R-:W-:-:S03]  /*0ca0*/  FFMA R23, R22, R7, R23 ;  /* 0x0000000716177223 */ /* 0x008fc60000000017 */
[----:B------:R-:W-:Y:S04]  /*0cb0*/  LDS R7, [R2+0x300] ;  /* 0x0003000002077984 */ /* 0x000fe80000000800 */
[----:B------:R-:W3:Y:S01]  /*0cc0*/  LDS.128 R24, [R16+0x30] ;  /* 0x0000300010187984 */ /* 0x000ee20000000c00 */
[----:B----4-:R-:W-:-:S03]  /*0cd0*/  FFMA R23, R8, R17, R23 ;  /* 0x0000001108177223 */ /* 0x010fc60000000017 */
[----:B------:R-:W4:Y:S04]  /*0ce0*/  LDS R22, [R2+0x340] ;  /* 0x0003400002167984 */ /* 0x000f280000000800 */
[----:B------:R-:W4:Y:S01]  /*0cf0*/  LDS R17, [R2+0x380] ;  /* 0x0003800002117984 */ /* 0x000f220000000800 */
[----:B-----5:R-:W-:-:S03]  /*0d00*/  FFMA R18, R18, R9, R23 ;  /* 0x0000000912127223 */ /* 0x020fc60000000017 */
[----:B------:R-:W5:Y:S01]  /*0d10*/  LDS R8, [R2+0x3c0] ;  /* 0x0003c00002087984 */ /* 0x000f620000000800 */
[----:B------:R-:W-:-:S04]  /*0d20*/  FFMA R19, R19, R10, R18 ;  /* 0x0000000a13137223 */ /* 0x000fc80000000012 */
[----:B------:R-:W-:-:S04]  /*0d30*/  FFMA R11, R20, R11, R19 ;  /* 0x0000000b140b7223 */ /* 0x000fc80000000013 */
[----:B0-----:R-:W-:-:S04]  /*0d40*/  FFMA R11, R12, R21, R11 ;  /* 0x000000150c0b7223 */ /* 0x001fc8000000000b */
[----:B------:R-:W-:-:S04]  /*0d50*/  FFMA R4, R4, R13, R11 ;  /* 0x0000000d04047223 */ /* 0x000fc8000000000b */
[----:B-1----:R-:W-:-:S04]  /*0d60*/  FFMA R5, R5, R14, R4 ;  /* 0x0000000e05057223 */ /* 0x002fc80000000004 */
[----:B--2---:R-:W-:-:S04]  /*0d70*/  FFMA R5, R6, R15, R5 ;  /* 0x0000000f06057223 */ /* 0x004fc80000000005 */
[----:B---3--:R-:W-:-:S04]  /*0d80*/  FFMA R5, R24, R7, R5 ;  /* 0x0000000718057223 */ /* 0x008fc80000000005 */
[----:B----4-:R-:W-:-:S04]  /*0d90*/  FFMA R22, R22, R25, R5 ;  /* 0x0000001916167223 */ /* 0x010fc80000000005 */
[----:B------:R-:W-:-:S04]  /*0da0*/  FFMA R17, R17, R26, R22 ;  /* 0x0000001a11117223 */ /* 0x000fc80000000016 */
[----:B-----5:R-:W-:-:S07]  /*0db0*/  FFMA R27, R8, R27, R17 ;  /* 0x0000001b081b7223 */ /* 0x020fce0000000011 */
.L_x_0:
[----:B------:R-:W0:Y:S01]  /*0dc0*/  LDCU UR4, c[0x0][0x3a0] ;  /* 0x00007400ff0477ac */ /* 0x000e220008000800 */
[----:B------:R-:W1:Y:S01]  /*0dd0*/  LDCU UR5, c[0x0][0x39c] ;  /* 0x00007380ff0577ac */ /* 0x000e620008000800 */
[----:B0-----:R-:W-:-:S04]  /*0de0*/  ISETP.GE.AND P0, PT, R3, UR4, PT ;  /* 0x0000000403007c0c */ /* 0x001fc8000bf06270 */
[----:B-1----:R-:W-:-:S13]  /*0df0*/  ISETP.GE.OR P0, PT, R0, UR5, P0 ;  /* 0x0000000500007c0c */ /* 0x002fda0008706670 */
[----:B------:R-:W-:Y:S05]  /*0e00*/  @P0 EXIT ;  /* 0x000000000000094d */ /* 0x000fea0003800000 */
[----:B------:R-:W0:Y:S01]  /*0e10*/  LDC.64 R4, c[0x0][0x390] ;  /* 0x0000e400ff047b82 */ /* 0x000e220000000a00 */
[----:B------:R-:W-:-:S04]  /*0e20*/  IMAD R3, R0, UR4, R3 ;  /* 0x0000000400037c24 */ /* 0x000fc8000f8e0203 */
[----:B0-----:R-:W-:-:S05]  /*0e30*/  IMAD.WIDE.U32 R2, R3, 0x4, R4 ;  /* 0x0000000403027825 */ /* 0x001fca00078e0004 */
[----:B------:R-:W-:Y:S01]  /*0e40*/  STG.E desc[UR10][R2.64], R27 ;  /* 0x0000001b02007986 */ /* 0x000fe2000c10190a */
[----:B------:R-:W-:Y:S05]  /*0e50*/  EXIT ;  /* 0x000000000000794d */ /* 0x000fea0003800000 */
.L_x_3:
[----:B------:R-:W-:-:S00]  /*0e60*/  BRA `(.L_x_3) ;  /* 0xfffffffc00fc7947 */ /* 0x000fc0000383ffff */
[----:B------:R-:W-:-:S00]  /*0e70*/  NOP ;  /* 0x0000000000007918 */ /* 0x000fc00000000000 */
        /* <DEDUP_REMOVED lines=8> */
.L_x_9:


//--------------------- .text._Z34matrixMultiplicationGPU_non_sharedPfS_S_iii --------------------------
	.section	.text._Z34matrixMultiplicationGPU_non_sharedPfS_S_iii,"ax",@progbits
	.align	128
        .global         _Z34matrixMultiplicationGPU_non_sharedPfS_S_iii
        .type           _Z34matrixMultiplicationGPU_non_sharedPfS_S_iii,@function
        .size           _Z34matrixMultiplicationGPU_non_sharedPfS_S_iii,(.L_x_10 - _Z34matrixMultiplicationGPU_non_sharedPfS_S_iii)
        .other          _Z34matrixMultiplicationGPU_non_sharedPfS_S_iii,@"STO_CUDA_ENTRY STV_DEFAULT"
_Z34matrixMultiplicationGPU_non_sharedPfS_S_iii:
.text._Z34matrixMultiplicationGPU_non_sharedPfS_S_iii:
[----:B------:R-:W-:Y:S01]  /*0000*/  LDC R1, c[0x0][0x37c] ;  /* 0x0000df00ff017b82 */ /* 0x000fe20000000800 */
[----:B------:R-:W0:Y:S07]  /*0010*/  S2R R5, SR_TID.X ;  /* 0x0000000000057919 */ /* 0x000e2e0000002100 */
[----:B------:R-:W1:Y:S01]  /*0020*/  LDC R16, c[0x0][0x364] ;  /* 0x0000d900ff107b82 */ /* 0x000e620000000800 */
[----:B------:R-:W2:Y:S01]  /*0030*/  LDCU UR6, c[0x0][0x39c] ;  /* 0x00007380ff0677ac */ /* 0x000ea20008000800 */
[----:B------:R-:W1:Y:S06]  /*0040*/  S2R R3, SR_TID.Y ;  /* 0x0000000000037919 */ /* 0x000e6c0000002200 */
[----:B------:R-:W0:Y:S08]  /*0050*/  S2UR UR5, SR_CTAID.X ;  /* 0x00000000000579c3 */ /* 0x000e300000002500 */
[----:B------:R-:W0:Y:S08]  /*0060*/  LDC R0, c[0x0][0x360] ;  /* 0x0000d800ff007b82 */ /* 0x000e300000000800 */
[----:B------:R-:W1:Y:S08]  /*0070*/  S2UR UR4, SR_CTAID.Y ;  /* 0x00000000000479c3 */ /* 0x000e700000002600 */
[----:B------:R-:W3:Y:S01]  /*0080*/  LDC R17, c[0x0][0x3a0] ;  /* 0x0000e800ff117b82 */ /* 0x000ee20000000800 */
[----:B0-----:R-:W-:-:S02]  /*0090*/  IMAD R0, R0, UR5, R5 ;  /* 0x0000000500007c24 */ /* 0x001fc4000f8e0205 */
[----:B-1----:R-:W-:-:S03]  /*00a0*/  IMAD R16, R16, UR4, R3 ;  /* 0x0000000410107c24 */ /* 0x002fc6000f8e0203 */
[----:B---3--:R-:W-:-:S04]  /*00b0*/  ISETP.GE.AND P0, PT, R0, R17, PT ;  /* 0x000000110000720c */ /* 0x008fc80003f06270 */
[----:B--2---:R-:W-:-:S13]  /*00c0*/  ISETP.GE.OR P0, PT, R16, UR6, P0 ;  /* 0x0000000610007c0c */ /* 0x004fda0008706670 */
[----:B------:R-:W-:Y:S05]  /*00d0*/  @P0 EXIT ;  /* 0x000000000000094d */ /* 0x000fea0003800000 */
[----:B------:R-:W0:Y:S01]  /*00e0*/  LDC R19, c[0x0][0x398] ;  /* 0x0000e600ff137b82 */ /* 0x000e220000000800 */
[----:B------:R-:W1:Y:S01]  /*00f0*/  LDCU.64 UR4, c[0x0][0x358] ;  /* 0x00006b00ff0477ac */ /* 0x000e620008000a00 */
[----:B------:R-:W-:Y:S01]  /*0100*/  HFMA2 R24, -RZ, RZ, 0, 0 ;  /* 0x00000000ff187431 */ /* 0x000fe200000001ff */
[----:B0-----:R-:W-:-:S13]  /*0110*/  ISETP.GE.AND P0, PT, R19, 0x1, PT ;  /* 0x000000011300780c */ /* 0x001fda0003f06270 */
[----:B-1----:R-:W-:Y:S05]  /*0120*/  @!P0 BRA `(.L_x_4) ;  /* 0x0000000400e08947 */ /* 0x002fea0003800000 */
[C---:B------:R-:W-:Y:S01]  /*0130*/  ISETP.GE.U32.AND P1, PT, R19.reuse, 0x8, PT ;  /* 0x000000081300780c */ /* 0x040fe20003f26070 */
[----:B------:R-:W-:Y:S01]  /*0140*/  IMAD R20, R16, R19, RZ ;  /* 0x0000001310147224 */ /* 0x000fe200078e02ff */
[----:B------:R-:W-:Y:S02]  /*0150*/  LOP3.LUT R27, R19, 0x7, RZ, 0xc0, !PT ;  /* 0x00000007131b7812 */ /* 0x000fe400078ec0ff */
[----:B------:R-:W-:Y:S02]  /*0160*/  MOV R24, RZ ;  /* 0x000000ff00187202 */ /* 0x000fe40000000f00 */
[----:B------:R-:W-:Y:S02]  /*0170*/  ISETP.NE.AND P0, PT, R27, RZ, PT ;  /* 0x000000ff1b00720c */ /* 0x000fe40003f05270 */
[----:B------:R-:W-:-:S05]  /*0180*/  MOV R21, RZ ;  /* 0x000000ff00157202 */ /* 0x000fca0000000f00 */
[----:B------:R-:W-:Y:S06]  /*0190*/  @!P1 BRA `(.L_x_5) ;  /* 0x0000000000c49947 */ /* 0x000fec0003800000 */
[----:B------:R-:W0:Y:S01]  /*01a0*/  LDC.64 R2, c[0x0][0x380] ;  /* 0x0000e000ff027b82 */ /* 0x000e220000000a00 */
[----:B------:R-:W-:Y:S02]  /*01b0*/  LOP3.LUT R21, R19, 0x7ffffff8, RZ, 0xc0, !PT ;  /* 0x7ffffff813157812 */ /* 0x000fe400078ec0ff */
[----:B------:R-:W-:Y:S02]  /*01c0*/  MOV R24, RZ ;  /* 0x000000ff00187202 */ /* 0x000fe40000000f00 */
[----:B------:R-:W-:Y:S02]  /*01d0*/  MOV R18, R0 ;  /* 0x0000000000127202 */ /* 0x000fe40000000f00 */
[----:B------:R-:W-:Y:S01]  /*01e0*/  IADD3 R22, PT, PT, -R21, RZ, RZ ;  /* 0x000000ff15167210 */ /* 0x000fe20007ffe1ff */
[----:B0-----:R-:W-:-:S03]  /*01f0*/  IMAD.WIDE.U32 R2, R20, 0x4, R2 ;  /* 0x0000000414027825 */ /* 0x001fc600078e0002 */
[----:B------:R-:W-:-:S04]  /*0200*/  IADD3 R4, P1, PT, R2, 0x10, RZ ;  /* 0x0000001002047810 */ /* 0x000fc80007f3e0ff */
[----:B------:R-:W-:-:S09]  /*0210*/  IADD3.X R5, PT, PT, RZ, R3, RZ, P1, !PT ;  /* 0x00000003ff057210 */ /* 0x000fd20000ffe4ff */
.L_x_6:
[----:B------:R-:W0:Y:S01]  /*0220*/  LDC.64 R14, c[0x0][0x388] ;  /* 0x0000e200ff0e7b82 */ /* 0x000e220000000a00 */
[----:B------:R-:W-:Y:S02]  /*0230*/  MOV R2, R4 ;  /* 0x0000000400027202 */ /* 0x000fe40000000f00 */
[----:B------:R-:W-:-:S05]  /*0240*/  MOV R3, R5 ;  /* 0x0000000500037202 */ /* 0x000fca0000000f00 */
[----:B------:R-:W2:Y:S04]  /*0250*/  LDG.E R25, desc[UR4][R2.64+-0x10] ;  /* 0xfffff00402197981 */ /* 0x000ea8000c1e1900 */
[----:B------:R-:W3:Y:S04]  /*0260*/  LDG.E R23, desc[UR4][R2.64+-0xc] ;  /* 0xfffff40402177981 */ /* 0x000ee8000c1e1900 */
[----:B------:R-:W4:Y:S04]  /*0270*/  LDG.E R29, desc[UR4][R2.64+-0x8] ;  /* 0xfffff804021d7981 */ /* 0x000f28000c1e1900 */
[----:B------:R-:W5:Y:S01]  /*0280*/  LDG.E R28, desc[UR4][R2.64+-0x4] ;  /* 0xfffffc04021c7981 */ /* 0x000f62000c1e1900 */
[----:B0-----:R-:W-:-:S05]  /*0290*/  IMAD.WIDE R14, R18, 0x4, R14 ;  /* 0x00000004120e7825 */ /* 0x001fca00078e020e */
[----:B------:R0:W2:Y:S01]  /*02a0*/  LDG.E R26, desc[UR4][R14.64] ;  /* 0x000000040e1a7981 */ /* 0x0000a2000c1e1900 */
[----:B------:R-:W-:-:S04]  /*02b0*/  IMAD.WIDE R12, R17, 0x4, R14 ;  /* 0x00000004110c7825 */ /* 0x000fc800078e020e */
[C---:B------:R-:W-:Y:S02]  /*02c0*/  IMAD.WIDE R4, R17.reuse, 0x4, R12 ;  /* 0x0000000411047825 */ /* 0x040fe400078e020c */
[----:B------:R-:W3:Y:S02]  /*02d0*/  LDG.E R12, desc[UR4][R12.64] ;  /* 0x000000040c0c7981 */ /* 0x000ee4000c1e1900 */
[C---:B------:R-:W-:Y:S02]  /*02e0*/  IMAD.WIDE R8, R17.reuse, 0x4, R4 ;  /* 0x0000000411087825 */ /* 0x040fe400078e0204 */
[----:B------:R-:W4:Y:S02]  /*02f0*/  LDG.E R4, desc[UR4][R4.64] ;  /* 0x0000000404047981 */ /* 0x000f24000c1e1900 */
[C---:B------:R-:W-:Y:S02]  /*0300*/  IMAD.WIDE R6, R17.reuse, 0x4, R8 ;  /* 0x0000000411067825 */ /* 0x040fe400078e0208 */
[----:B------:R-:W5:Y:S02]  /*0310*/  LDG.E R8, desc[UR4][R8.64] ;  /* 0x0000000408087981 */ /* 0x000f64000c1e1900 */
[----:B------:R-:W-:-:S02]  /*0320*/  IMAD.WIDE R10, R17, 0x4, R6 ;  /* 0x00000004110a7825 */ /* 0x000fc400078e0206 */
[----:B------:R-:W5:Y:S04]  /*0330*/  LDG.E R5, desc[UR4][R2.64] ;  /* 0x0000000402057981 */ /* 0x000f68000c1e1900 */
[----:B------:R-:W5:Y:S01]  /*0340*/  LDG.E R6, desc[UR4][R6.64] ;  /* 0x0000000406067981 */ /* 0x000f62000c1e1900 */
[----:B0-----:R-:W-:-:S03]  /*0350*/  IMAD.WIDE R14, R17, 0x4, R10 ;  /* 0x00000004110e7825 */ /* 0x001fc600078e020a */
[----:B------:R-:W5:Y:S04]  /*0360*/  LDG.E R10, desc[UR4][R10.64] ;  /* 0x000000040a0a7981 */ /* 0x000f68000c1e1900 */
[----:B------:R-:W5:Y:S04]  /*0370*/  LDG.E R13, desc[UR4][R14.64] ;  /* 0x000000040e0d7981 */ /* 0x000f68000c1e1900 */
[----:B------:R-:W5:Y:S04]  /*0380*/  LDG.E R7, desc[UR4][R2.64+0x4] ;  /* 0x0000040402077981 */ /* 0x000f68000c1e1900 */
[----:B------:R-:W5:Y:S01]  /*0390*/  LDG.E R9, desc[UR4][R2.64+0xc] ;  /* 0x00000c0402097981 */ /* 0x000f62000c1e1900 */
[----:B--2---:R-:W-:Y:S01]  /*03a0*/  FFMA R26, R25, R26, R24 ;  /* 0x0000001a191a7223 */ /* 0x004fe20000000018 */
[----:B------:R-:W-:-:S02]  /*03b0*/  IMAD.WIDE R24, R17, 0x4, R14 ;  /* 0x0000000411187825 */ /* 0x000fc400078e020e */
[----:B------:R-:W2:Y:S04]  /*03c0*/  LDG.E R14, desc[UR4][R2.64+0x8] ;  /* 0x00000804020e7981 */ /* 0x000ea8000c1e1900 */
[----:B------:R-:W2:Y:S01]  /*03d0*/  LDG.E R24, desc[UR4][R24.64] ;  /* 0x0000000418187981 */ /* 0x000ea2000c1e1900 */
[----:B---3--:R-:W-:Y:S01]  /*03e0*/  FFMA R12, R23, R12, R26 ;  /* 0x0000000c170c7223 */ /* 0x008fe2000000001a */
[----:B------:R-:W-:-:S03]  /*03f0*/  IADD3 R22, PT, PT, R22, 0x8, RZ ;  /* 0x0000000816167810 */ /* 0x000fc60007ffe0ff */
[----:B----4-:R-:W-:Y:S01]  /*0400*/  FFMA R29, R29, R4, R12 ;  /* 0x000000041d1d7223 */ /* 0x010fe2000000000c */
[----:B------:R-:W-:-:S03]  /*0410*/  ISETP.NE.AND P1, PT, R22, RZ, PT ;  /* 0x000000ff1600720c */ /* 0x000fc60003f25270 */
[----:B-----5:R-:W-:Y:S01]  /*0420*/  FFMA R8, R28, R8, R29 ;  /* 0x000000081c087223 */ /* 0x020fe2000000001d */
[----:B------:R-:W-:-:S03]  /*0430*/  IADD3 R4, P2, PT, R2, 0x20, RZ ;  /* 0x0000002002047810 */ /* 0x000fc60007f5e0ff */
[----:B------:R-:W-:Y:S01]  /*0440*/  FFMA R6, R5, R6, R8 ;  /* 0x0000000605067223 */ /* 0x000fe20000000008 */
[----:B------:R-:W-:Y:S02]  /*0450*/  IADD3.X R5, PT, PT, RZ, R3, RZ, P2, !PT ;  /* 0x00000003ff057210 */ /* 0x000fe400017fe4ff */
[----:B------:R-:W-:Y:S01]  /*0460*/  LEA R18, R17, R18, 0x3 ;  /* 0x0000001211127211 */ /* 0x000fe200078e18ff */
[----:B------:R-:W-:-:S04]  /*0470*/  FFMA R7, R7, R10, R6 ;  /* 0x0000000a07077223 */ /* 0x000fc80000000006 */
[----:B--2---:R-:W-:-:S04]  /*0480*/  FFMA R14, R14, R13, R7 ;  /* 0x0000000d0e0e7223 */ /* 0x004fc80000000007 */
[----:B------:R-:W-:Y:S01]  /*0490*/  FFMA R24, R9, R24, R14 ;  /* 0x0000001809187223 */ /* 0x000fe2000000000e */
[----:B------:R-:W-:Y:S06]  /*04a0*/  @P1 BRA `(.L_x_6) ;  /* 0xfffffffc005c1947 */ /* 0x000fec000383ffff */
.L_x_5:
[----:B------:R-:W-:Y:S05]  /*04b0*/  @!P0 BRA `(.L_x_4) ;  /* 0x0000000000fc8947 */ /* 0x000fea0003800000 */
[----:B------:R-:W-:Y:S02]  /*04c0*/  ISETP.GE.U32.AND P1, PT, R27, 0x4, PT ;  /* 0x000000041b00780c */ /* 0x000fe40003f26070 */
[----:B------:R-:W-:-:S04]  /*04d0*/  LOP3.LUT R14, R19, 0x3, RZ, 0xc0, !PT ;  /* 0x00000003130e7812 */ /* 0x000fc800078ec0ff */
[----:B------:R-:W-:-:S07]  /*04e0*/  ISETP.NE.AND P0, PT, R14, RZ, PT ;  /* 0x000000ff0e00720c */ /* 0x000fce0003f05270 */
[----:B------:R-:W-:Y:S06]  /*04f0*/  @!P1 BRA `(.L_x_7) ;  /* 0x00000000006c9947 */ /* 0x000fec0003800000 */
[----:B------:R-:W0:Y:S01]  /*0500*/  LDC.64 R4, c[0x0][0x388] ;  /* 0x0000e200ff047b82 */ /* 0x000e220000000a00 */
[----:B------:R-:W1:Y:S01]  /*0510*/  LDCU.64 UR6, c[0x0][0x380] ;  /* 0x00007000ff0677ac */ /* 0x000e620008000a00 */
[----:B------:R-:W-:Y:S01]  /*0520*/  IMAD R7, R21, R17, R0 ;  /* 0x0000001115077224 */ /* 0x000fe200078e0200 */
[CC--:B------:R-:W-:Y:S02]  /*0530*/  IADD3 R3, PT, PT, R20.reuse, R21.reuse, RZ ;  /* 0x0000001514037210 */ /* 0x0c0fe40007ffe0ff */
[----:B------:R-:W-:-:S03]  /*0540*/  IADD3 R8, P1, PT, R20, R21, RZ ;  /* 0x0000001514087210 */ /* 0x000fc60007f3e0ff */
[----:B------:R-:W2:Y:S01]  /*0550*/  LDC.64 R12, c[0x0][0x380] ;  /* 0x0000e000ff0c7b82 */ /* 0x000ea20000000a00 */
[----:B0-----:R-:W-:-:S04]  /*0560*/  IMAD.WIDE R4, R7, 0x4, R4 ;  /* 0x0000000407047825 */ /* 0x001fc800078e0204 */
[----:B------:R-:W-:Y:S02]  /*0570*/  IMAD.WIDE R6, R17, 0x4, R4 ;  /* 0x0000000411067825 */ /* 0x000fe400078e0204 */
[----:B------:R-:W3:Y:S02]  /*0580*/  LDG.E R4, desc[UR4][R4.64] ;  /* 0x0000000404047981 */ /* 0x000ee4000c1e1900 */
[----:B--2---:R-:W-:Y:S01]  /*0590*/  IMAD.WIDE.U32 R12, R3, 0x4, R12 ;  /* 0x00000004030c7825 */ /* 0x004fe200078e000c */
[----:B------:R-:W-:Y:S02]  /*05a0*/  IADD3.X R3, PT, PT, RZ, RZ, RZ, P1, !PT ;  /* 0x000000ffff037210 */ /* 0x000fe40000ffe4ff */
[----:B-1----:R-:W-:-:S03]  /*05b0*/  LEA R2, P1, R8, UR6, 0x2 ;  /* 0x0000000608027c11 */ /* 0x002fc6000f8210ff */
[----:B------:R-:W3:Y:S01]  /*05c0*/  LDG.E R13, desc[UR4][R12.64] ;  /* 0x000000040c0d7981 */ /* 0x000ee2000c1e1900 */
[----:B------:R-:W-:Y:S01]  /*05d0*/  LEA.HI.X R3, R8, UR7, R3, 0x2, P1 ;  /* 0x0000000708037c11 */ /* 0x000fe200088f1403 */
[C---:B------:R-:W-:Y:S02]  /*05e0*/  IMAD.WIDE R8, R17.reuse, 0x4, R6 ;  /* 0x0000000411087825 */ /* 0x040fe400078e0206 */
[----:B------:R-:W2:Y:S04]  /*05f0*/  LDG.E R6, desc[UR4][R6.64] ;  /* 0x0000000406067981 */ /* 0x000ea8000c1e1900 */
[----:B------:R-:W2:Y:S01]  /*0600*/  LDG.E R15, desc[UR4][R2.64+0x4] ;  /* 0x00000404020f7981 */ /* 0x000ea2000c1e1900 */
[----:B------:R-:W-:-:S03]  /*0610*/  IMAD.WIDE R10, R17, 0x4, R8 ;  /* 0x00000004110a7825 */ /* 0x000fc600078e0208 */
[----:B------:R-:W4:Y:S04]  /*0620*/  LDG.E R22, desc[UR4][R8.64] ;  /* 0x0000000408167981 */ /* 0x000f28000c1e1900 */
[----:B------:R-:W4:Y:S04]  /*0630*/  LDG.E R18, desc[UR4][R2.64+0x8] ;  /* 0x0000080402127981 */ /* 0x000f28000c1e1900 */
[----:B------:R-:W5:Y:S04]  /*0640*/  LDG.E R26, desc[UR4][R2.64+0xc] ;  /* 0x00000c04021a7981 */ /* 0x000f68000c1e1900 */
[----:B------:R-:W5:Y:S01]  /*0650*/  LDG.E R10, desc[UR4][R10.64] ;  /* 0x000000040a0a7981 */ /* 0x000f62000c1e1900 */
[----:B------:R-:W-:Y:S01]  /*0660*/  IADD3 R21, PT, PT, R21, 0x4, RZ ;  /* 0x0000000415157810 */ /* 0x000fe20007ffe0ff */
[----:B---3--:R-:W-:-:S04]  /*0670*/  FFMA R24, R13, R4, R24 ;  /* 0x000000040d187223 */ /* 0x008fc80000000018 */
[----:B--2---:R-:W-:-:S04]  /*0680*/  FFMA R15, R15, R6, R24 ;  /* 0x000000060f0f7223 */ /* 0x004fc80000000018 */
[----:B----4-:R-:W-:-:S04]  /*0690*/  FFMA R15, R18, R22, R15 ;  /* 0x00000016120f7223 */ /* 0x010fc8000000000f */
[----:B-----5:R-:W-:-:S07]  /*06a0*/  FFMA R24, R26, R10, R15 ;  /* 0x0000000a1a187223 */ /* 0x020fce000000000f */
.L_x_7:
[----:B------:R-:W-:Y:S05]  /*06b0*/  @!P0 BRA `(.L_x_4) ;  /* 0x00000000007c8947 */ /* 0x000fea0003800000 */
[----:B------:R-:W-:Y:S01]  /*06c0*/  ISETP.NE.AND P1, PT, R14, 0x1, PT ;  /* 0x000000010e00780c */ /* 0x000fe20003f25270 */
[----:B------:R-:W0:Y:S01]  /*06d0*/  LDC.64 R10, c[0x0][0x380] ;  /* 0x0000e000ff0a7b82 */ /* 0x000e220000000a00 */
[----:B------:R-:W-:-:S04]  /*06e0*/  LOP3.LUT R19, R19, 0x1, RZ, 0xc0, !PT ;  /* 0x0000000113137812 */ /* 0x000fc800078ec0ff */
[----:B------:R-:W-:-:S03]  /*06f0*/  ISETP.NE.U32.AND P0, PT, R19, 0x1, PT ;  /* 0x000000011300780c */ /* 0x000fc60003f05070 */
[----:B------:R-:W1:Y:S04]  /*0700*/  LDC.64 R8, c[0x0][0x388] ;  /* 0x0000e200ff087b82 */ /* 0x000e680000000a00 */
[CC--:B------:R-:W-:Y:S02]  /*0710*/  @P1 IADD3 R13, PT, PT, R20.reuse, R21.reuse, RZ ;  /* 0x00000015140d1210 */ /* 0x0c0fe40007ffe0ff */
[----:B------:R-:W-:Y:S02]  /*0720*/  @P1 IADD3 R12, P2, PT, R20, R21, RZ ;  /* 0x00000015140c1210 */ /* 0x000fe40007f5e0ff */
[----:B------:R-:W2:Y:S02]  /*0730*/  @P1 LDC.64 R2, c[0x0][0x380] ;  /* 0x0000e000ff021b82 */ /* 0x000ea40000000a00 */
[----:B------:R-:W-:-:S06]  /*0740*/  @P1 IADD3.X R14, PT, PT, RZ, RZ, RZ, P2, !PT ;  /* 0x000000ffff0e1210 */ /* 0x000fcc00017fe4ff */
[----:B------:R-:W3:Y:S01]  /*0750*/  LDC.64 R4, c[0x0][0x380] ;  /* 0x0000e000ff047b82 */ /* 0x000ee20000000a00 */
[----:B0-----:R-:W-:-:S04]  /*0760*/  @P1 IMAD.WIDE.U32 R10, R13, 0x4, R10 ;  /* 0x000000040d0a1825 */ /* 0x001fc800078e000a */
[C---:B------:R-:W-:Y:S01]  /*0770*/  @P1 IMAD R13, R21.reuse, R17, R0 ;  /* 0x00000011150d1224 */ /* 0x040fe200078e0200 */
[----:B------:R-:W-:Y:S01]  /*0780*/  @P1 IADD3 R21, PT, PT, R21, 0x2, RZ ;  /* 0x0000000215151810 */ /* 0x000fe20007ffe0ff */
[----:B------:R-:W4:Y:S01]  /*0790*/  @P1 LDG.E R11, desc[UR4][R10.64] ;  /* 0x000000040a0b1981 */ /* 0x000f22000c1e1900 */
[----:B------:R-:W0:Y:S01]  /*07a0*/  LDC.64 R6, c[0x0][0x388] ;  /* 0x0000e200ff067b82 */ /* 0x000e220000000a00 */
[----:B-1----:R-:W-:Y:S01]  /*07b0*/  @P1 IMAD.WIDE R8, R13, 0x4, R8 ;  /* 0x000000040d081825 */ /* 0x002fe200078e0208 */
[----:B------:R-:W-:Y:S02]  /*07c0*/  @!P0 IADD3 R15, PT, PT, R20, R21, RZ ;  /* 0x00000015140f8210 */ /* 0x000fe40007ffe0ff */
[----:B--2---:R-:W-:Y:S01]  /*07d0*/  @P1 LEA R2, P2, R12, R2, 0x2 ;  /* 0x000000020c021211 */ /* 0x004fe200078410ff */
[----:B------:R-:W-:-:S03]  /*07e0*/  @!P0 IMAD R21, R21, R17, R0 ;  /* 0x0000001115158224 */ /* 0x000fc600078e0200 */
[----:B------:R-:W-:Y:S01]  /*07f0*/  @P1 LEA.HI.X R3, R12, R3, R14, 0x2, P2 ;  /* 0x000000030c031211 */ /* 0x000fe200010f140e */
[----:B------:R-:W-:Y:S01]  /*0800*/  @P1 IMAD.WIDE R12, R17, 0x4, R8 ;  /* 0x00000004110c1825 */ /* 0x000fe200078e0208 */
[----:B------:R-:W4:Y:S03]  /*0810*/  @P1 LDG.E R14, desc[UR4][R8.64] ;  /* 0x00000004080e1981 */ /* 0x000f26000c1e1900 */
[----:B---3--:R-:W-:Y:S01]  /*0820*/  @!P0 IMAD.WIDE.U32 R4, R15, 0x4, R4 ;  /* 0x000000040f048825 */ /* 0x008fe200078e0004 */
[----:B------:R-:W2:Y:S04]  /*0830*/  @P1 LDG.E R2, desc[UR4][R2.64+0x4] ;  /* 0x0000040402021981 */ /* 0x000ea8000c1e1900 */
[----:B------:R-:W2:Y:S01]  /*0840*/  @P1 LDG.E R12, desc[UR4][R12.64] ;  /* 0x000000040c0c1981 */ /* 0x000ea2000c1e1900 */
[----:B0-----:R-:W-:-:S03]  /*0850*/  @!P0 IMAD.WIDE R6, R21, 0x4, R6 ;  /* 0x0000000415068825 */ /* 0x001fc600078e0206 */
[----:B------:R-:W3:Y:S04]  /*0860*/  @!P0 LDG.E R5, desc[UR4][R4.64] ;  /* 0x0000000404058981 */ /* 0x000ee8000c1e1900 */
[----:B------:R-:W3:Y:S01]  /*0870*/  @!P0 LDG.E R6, desc[UR4][R6.64] ;  /* 0x0000000406068981 */ /* 0x000ee2000c1e1900 */
[----:B----4-:R-:W-:-:S04]  /*0880*/  @P1 FFMA R11, R11, R14, R24 ;  /* 0x0000000e0b0b1223 */ /* 0x010fc80000000018 */
[----:B--2---:R-:W-:-:S04]  /*0890*/  @P1 FFMA R24, R2, R12, R11 ;  /* 0x0000000c02181223 */ /* 0x004fc8000000000b */
[----:B---3--:R-:W-:-:S07]  /*08a0*/  @!P0 FFMA R24, R5, R6, R24 ;  /* 0x0000000605188223 */ /* 0x008fce0000000018 */
.L_x_4:
[----:B------:R-:W0:Y:S01]  /*08b0*/  LDC.64 R2, c[0x0][0x390] ;  /* 0x0000e400ff027b82 */ /* 0x000e220000000a00 */
[----:B------:R-:W-:-:S04]  /*08c0*/  IMAD R17, R16, R17, R0 ;  /* 0x0000001110117224 */ /* 0x000fc800078e0200 */
[----:B0-----:R-:W-:-:S05]  /*08d0*/  IMAD.WIDE R2, R17, 0x4, R2 ;  /* 0x0000000411027825 */ /* 0x001fca00078e0202 */
[----:B------:R-:W-:Y:S01]  /*08e0*/  STG.E desc[UR4][R2.64], R24 ;  /* 0x0000001802007986 */ /* 0x000fe2000c101904 */
[----:B------:R-:W-:Y:S05]  /*08f0*/  EXIT ;  /* 0x000000000000794d */ /* 0x000fea0003800000 */
.L_x_8:
        /* <DEDUP_REMOVED lines=16> */
.L_x_10:


//--------------------- .nv.shared._Z28matrixMultiplicationGPUTiledPfS_S_iii --------------------------
	.section	.nv.shared._Z28matrixMultiplicationGPUTiledPfS_S_iii,"aw",@nobits
	.sectionflags	@""
	.align	4
.nv.shared._Z28matrixMultiplicationGPUTiledPfS_S_iii:
	.zero		3072


//--------------------- .nv.shared.reserved.0     --------------------------
	.section	.nv.shared.reserved.0,"aw",@nobits
	.weak		__nv_reservedSMEM_offset_0_alias
	.size		__nv_reservedSMEM_offset_0_alias, 0, 64
	.other		__nv_reservedSMEM_offset_0_alias,@"STO_CUDA_RESERVED_SHARED STV_DEFAULT"
__nv_reservedSMEM_offset_0_alias:
	.zero		0
	.zero		64


//--------------------- .nv.constant0._Z28matrixMultiplicationGPUTiledPfS_S_iii --------------------------
	.section	.nv.constant0._Z28matrixMultiplicationGPUTiledPfS_S_iii,"a",@progbits
	.sectionflags	@""
	.align	4
.nv.constant0._Z28matrixMultiplicationGPUTiledPfS_S_iii:
	.zero		932


//--------------------- .nv.constant0._Z34matrixMultiplicationGPU_non_sharedPfS_S_iii --------------------------
	.section	.nv.constant0._Z34matrixMultiplicationGPU_non_sharedPfS_S_iii,"a",@progbits
	.sectionflags	@""
	.align	4
.nv.constant0._Z34matrixMultiplicationGPU_non_sharedPfS_S_iii:
	.zero		932


//--------------------- SYMBOLS --------------------------

	.type		.nv.reservedSmem.offset0,@object
	.size		.nv.reservedSmem.offset0,0x4
	.type		.nv.reservedSmem.cap,@object
	.size		.nv.reservedSmem.cap,0x4
